	.target	sm_90a

	.elftype	@"ET_EXEC"


//--------------------- .note.nv.tkinfo           --------------------------
	.section	.note.nv.tkinfo,"",@"SHT_NOTE"
	.sectionflags	@"SHF_NOTE_NV_TKINFO"
	.tkinfo
        /*0018*/ 	.word	0x00000002
        /*0030*/ 	.string	""
        /*0030*/ 	.string	"ptxas"
        /*0030*/ 	.string	"Cuda compilation tools, release 13.0, V13.0.88"
        /*0030*/ 	.string	"Build cuda_13.0.r13.0/compiler.36424714_0"
        /*0030*/ 	.string	"-arch sm_90a -m 64 "



//--------------------- .note.nv.cuinfo           --------------------------
	.section	.note.nv.cuinfo,"",@"SHT_NOTE"
	.sectionflags	@"SHF_NOTE_NV_CUINFO"
        /*0018*/ 	.short	0x0002
        /*001a*/ 	.short	0x005a
        /*001c*/ 	.short	0x0082
	.zero		2


//--------------------- .nv.info                  --------------------------
	.section	.nv.info,"",@"SHT_CUDA_INFO"
	.align	4


	//----- nvinfo : EIATTR_REGCOUNT
	.align		4
        /*0000*/ 	.byte	0x04, 0x2f
        /*0002*/ 	.short	(.L_12 - .L_11)
	.align		4
.L_11:
        /*0004*/ 	.word	index@(_ZN7cutlass13device_kernelINS_4gemm6kernel13GemmUniversalIN4cute5tupleIJiiiiEEENS1_10collective13CollectiveMmaINS1_40MainloopSm90TmaGmmaWarpSpecializedSparseILi9ENS5_IJNS4_1CILi2EEENSA_ILi1EEESC_EEENS1_35KernelTmaWarpSpecializedCooperativeEEENS5_IJNSA_ILi128EEESG_NSA_ILi64EEEEEENS_10bfloat16_tENS5_IJNS4_6LayoutINS5_IJiNS5_IJSB_iEEEiEEENS5_IJlNS5_IJSC_SB_EEElEEEEENSK_INS5_IJNS5_IJNS5_IJNSA_ILi8EEESB_NSA_ILi4EEEEEEiEEENS5_IJNS5_IJNSA_ILi16EEESB_SB_EEEiEEEiEEENS5_IJNS5_IJNS5_IJSH_SU_NSA_ILi1024EEEEEENSA_ILi4096EEEEEENS5_IJNS5_IJSC_NSA_ILi512EEENSA_ILi32EEEEEElEEElEEEEEEEESJ_NS5_IJlSC_lEEENS4_8TiledMMAINS4_8MMA_AtomIJNS4_4SM904GMMA6SPARSE29GMMA_64x128x32_F32BF16BF16_SSILNS1D_5MajorE0ELS1G_0ELNS1D_7ScaleInE1ELS1H_1ELNS1D_9SparseSelE0EEEEEENSK_ISD_NS5_IJSC_NSA_ILi0EEES1L_EEEEENS5_IJNS4_10UnderscoreES1O_S1O_EEEEENS4_13SM90_TMA_LOADENS4_14ComposedLayoutINS4_7SwizzleILi2ELi4ELi3EEENS4_25smem_sparse_ptr_flag_bitsILi2ELi16EEENSK_INS5_IJNS5_IJSC_SQ_EEENS5_IJSB_S13_EEEEEENS5_IJNS5_IJS1L_SH_EEESN_EEEEEEEvNS4_8identityENS4_23SM90_TMA_LOAD_MULTICASTENS1S_INS1T_ILi3ELi4ELi3EEENS4_18smem_ptr_flag_bitsILi16EEENSK_INS5_IJSQ_SH_EEENS5_IJSH_SC_EEEEEEEvS24_EENS_8epilogue10collective6detail29Sm90TmaWarpSpecializedAdapterINS2F_15DefaultEpilogueIfNS5_IJSC_llEEES2J_NS2E_6thread17LinearCombinationIfLi1EffLNS2K_9ScaleType4KindE0ELNS_15FloatRoundStyleE2EfEENS1_15EpilogueDefaultEEEEEvvEEEEvNT_6ParamsE)
        /*0008*/ 	.word	0x000000a8


	//----- nvinfo : EIATTR_FRAME_SIZE
	.align		4
.L_12:
        /*000c*/ 	.byte	0x04, 0x11
        /*000e*/ 	.short	(.L_14 - .L_13)
	.align		4
.L_13:
        /*0010*/ 	.word	index@(_ZN7cutlass13device_kernelINS_4gemm6kernel13GemmUniversalIN4cute5tupleIJiiiiEEENS1_10collective13CollectiveMmaINS1_40MainloopSm90TmaGmmaWarpSpecializedSparseILi9ENS5_IJNS4_1CILi2EEENSA_ILi1EEESC_EEENS1_35KernelTmaWarpSpecializedCooperativeEEENS5_IJNSA_ILi128EEESG_NSA_ILi64EEEEEENS_10bfloat16_tENS5_IJNS4_6LayoutINS5_IJiNS5_IJSB_iEEEiEEENS5_IJlNS5_IJSC_SB_EEElEEEEENSK_INS5_IJNS5_IJNS5_IJNSA_ILi8EEESB_NSA_ILi4EEEEEEiEEENS5_IJNS5_IJNSA_ILi16EEESB_SB_EEEiEEEiEEENS5_IJNS5_IJNS5_IJSH_SU_NSA_ILi1024EEEEEENSA_ILi4096EEEEEENS5_IJNS5_IJSC_NSA_ILi512EEENSA_ILi32EEEEEElEEElEEEEEEEESJ_NS5_IJlSC_lEEENS4_8TiledMMAINS4_8MMA_AtomIJNS4_4SM904GMMA6SPARSE29GMMA_64x128x32_F32BF16BF16_SSILNS1D_5MajorE0ELS1G_0ELNS1D_7ScaleInE1ELS1H_1ELNS1D_9SparseSelE0EEEEEENSK_ISD_NS5_IJSC_NSA_ILi0EEES1L_EEEEENS5_IJNS4_10UnderscoreES1O_S1O_EEEEENS4_13SM90_TMA_LOADENS4_14ComposedLayoutINS4_7SwizzleILi2ELi4ELi3EEENS4_25smem_sparse_ptr_flag_bitsILi2ELi16EEENSK_INS5_IJNS5_IJSC_SQ_EEENS5_IJSB_S13_EEEEEENS5_IJNS5_IJS1L_SH_EEESN_EEEEEEEvNS4_8identityENS4_23SM90_TMA_LOAD_MULTICASTENS1S_INS1T_ILi3ELi4ELi3EEENS4_18smem_ptr_flag_bitsILi16EEENSK_INS5_IJSQ_SH_EEENS5_IJSH_SC_EEEEEEEvS24_EENS_8epilogue10collective6detail29Sm90TmaWarpSpecializedAdapterINS2F_15DefaultEpilogueIfNS5_IJSC_llEEES2J_NS2E_6thread17LinearCombinationIfLi1EffLNS2K_9ScaleType4KindE0ELNS_15FloatRoundStyleE2EfEENS1_15EpilogueDefaultEEEEEvvEEEEvNT_6ParamsE)
        /*0014*/ 	.word	0x00000000


	//----- nvinfo : EIATTR_MIN_STACK_SIZE
	.align		4
.L_14:
        /*0018*/ 	.byte	0x04, 0x12
        /*001a*/ 	.short	(.L_16 - .L_15)
	.align		4
.L_15:
        /*001c*/ 	.word	index@(_ZN7cutlass13device_kernelINS_4gemm6kernel13GemmUniversalIN4cute5tupleIJiiiiEEENS1_10collective13CollectiveMmaINS1_40MainloopSm90TmaGmmaWarpSpecializedSparseILi9ENS5_IJNS4_1CILi2EEENSA_ILi1EEESC_EEENS1_35KernelTmaWarpSpecializedCooperativeEEENS5_IJNSA_ILi128EEESG_NSA_ILi64EEEEEENS_10bfloat16_tENS5_IJNS4_6LayoutINS5_IJiNS5_IJSB_iEEEiEEENS5_IJlNS5_IJSC_SB_EEElEEEEENSK_INS5_IJNS5_IJNS5_IJNSA_ILi8EEESB_NSA_ILi4EEEEEEiEEENS5_IJNS5_IJNSA_ILi16EEESB_SB_EEEiEEEiEEENS5_IJNS5_IJNS5_IJSH_SU_NSA_ILi1024EEEEEENSA_ILi4096EEEEEENS5_IJNS5_IJSC_NSA_ILi512EEENSA_ILi32EEEEEElEEElEEEEEEEESJ_NS5_IJlSC_lEEENS4_8TiledMMAINS4_8MMA_AtomIJNS4_4SM904GMMA6SPARSE29GMMA_64x128x32_F32BF16BF16_SSILNS1D_5MajorE0ELS1G_0ELNS1D_7ScaleInE1ELS1H_1ELNS1D_9SparseSelE0EEEEEENSK_ISD_NS5_IJSC_NSA_ILi0EEES1L_EEEEENS5_IJNS4_10UnderscoreES1O_S1O_EEEEENS4_13SM90_TMA_LOADENS4_14ComposedLayoutINS4_7SwizzleILi2ELi4ELi3EEENS4_25smem_sparse_ptr_flag_bitsILi2ELi16EEENSK_INS5_IJNS5_IJSC_SQ_EEENS5_IJSB_S13_EEEEEENS5_IJNS5_IJS1L_SH_EEESN_EEEEEEEvNS4_8identityENS4_23SM90_TMA_LOAD_MULTICASTENS1S_INS1T_ILi3ELi4ELi3EEENS4_18smem_ptr_flag_bitsILi16EEENSK_INS5_IJSQ_SH_EEENS5_IJSH_SC_EEEEEEEvS24_EENS_8epilogue10collective6detail29Sm90TmaWarpSpecializedAdapterINS2F_15DefaultEpilogueIfNS5_IJSC_llEEES2J_NS2E_6thread17LinearCombinationIfLi1EffLNS2K_9ScaleType4KindE0ELNS_15FloatRoundStyleE2EfEENS1_15EpilogueDefaultEEEEEvvEEEEvNT_6ParamsE)
        /*0020*/ 	.word	0x00000000
.L_16:


//--------------------- .nv.compat                --------------------------
	.section	.nv.compat,"",@"SHT_CUDA_COMPAT_INFO"
	.align	4
        /*0000*/ 	.byte	0x02, 0x09, 0x01, 0x00, 0x02, 0x02, 0x04, 0x00, 0x02, 0x05, 0x05, 0x00, 0x03, 0x07, 0x01, 0x01
        /*0010*/ 	.byte	0x02, 0x03, 0x01, 0x00, 0x02, 0x06, 0x01, 0x00, 0x04, 0x0b, 0x08, 0x00, 0x00, 0x00, 0x00, 0x00
        /*0020*/ 	.byte	0x00, 0x00, 0x00, 0x00


//--------------------- .nv.info._ZN7cutlass13device_kernelINS_4gemm6kernel13GemmUniversalIN4cute5tupleIJiiiiEEENS1_10collective13CollectiveMmaINS1_40MainloopSm90TmaGmmaWarpSpecializedSparseILi9ENS5_IJNS4_1CILi2EEENSA_ILi1EEESC_EEENS1_35KernelTmaWarpSpecializedCooperativeEEENS5_IJNSA_ILi128EEESG_NSA_ILi64EEEEEENS_10bfloat16_tENS5_IJNS4_6LayoutINS5_IJiNS5_IJSB_iEEEiEEENS5_IJlNS5_IJSC_SB_EEElEEEEENSK_INS5_IJNS5_IJNS5_IJNSA_ILi8EEESB_NSA_ILi4EEEEEEiEEENS5_IJNS5_IJNSA_ILi16EEESB_SB_EEEiEEEiEEENS5_IJNS5_IJNS5_IJSH_SU_NSA_ILi1024EEEEEENSA_ILi4096EEEEEENS5_IJNS5_IJSC_NSA_ILi512EEENSA_ILi32EEEEEElEEElEEEEEEEESJ_NS5_IJlSC_lEEENS4_8TiledMMAINS4_8MMA_AtomIJNS4_4SM904GMMA6SPARSE29GMMA_64x128x32_F32BF16BF16_SSILNS1D_5MajorE0ELS1G_0ELNS1D_7ScaleInE1ELS1H_1ELNS1D_9SparseSelE0EEEEEENSK_ISD_NS5_IJSC_NSA_ILi0EEES1L_EEEEENS5_IJNS4_10UnderscoreES1O_S1O_EEEEENS4_13SM90_TMA_LOADENS4_14ComposedLayoutINS4_7SwizzleILi2ELi4ELi3EEENS4_25smem_sparse_ptr_flag_bitsILi2ELi16EEENSK_INS5_IJNS5_IJSC_SQ_EEENS5_IJSB_S13_EEEEEENS5_IJNS5_IJS1L_SH_EEESN_EEEEEEEvNS4_8identityENS4_23SM90_TMA_LOAD_MULTICASTENS1S_INS1T_ILi3ELi4ELi3EEENS4_18smem_ptr_flag_bitsILi16EEENSK_INS5_IJSQ_SH_EEENS5_IJSH_SC_EEEEEEEvS24_EENS_8epilogue10collective6detail29Sm90TmaWarpSpecializedAdapterINS2F_15DefaultEpilogueIfNS5_IJSC_llEEES2J_NS2E_6thread17LinearCombinationIfLi1EffLNS2K_9ScaleType4KindE0ELNS_15FloatRoundStyleE2EfEENS1_15EpilogueDefaultEEEEEvvEEEEvNT_6ParamsE --------------------------
	.section	.nv.info._ZN7cutlass13device_kernelINS_4gemm6kernel13GemmUniversalIN4cute5tupleIJiiiiEEENS1_10collective13CollectiveMmaINS1_40MainloopSm90TmaGmmaWarpSpecializedSparseILi9ENS5_IJNS4_1CILi2EEENSA_ILi1EEESC_EEENS1_35KernelTmaWarpSpecializedCooperativeEEENS5_IJNSA_ILi128EEESG_NSA_ILi64EEEEEENS_10bfloat16_tENS5_IJNS4_6LayoutINS5_IJiNS5_IJSB_iEEEiEEENS5_IJlNS5_IJSC_SB_EEElEEEEENSK_INS5_IJNS5_IJNS5_IJNSA_ILi8EEESB_NSA_ILi4EEEEEEiEEENS5_IJNS5_IJNSA_ILi16EEESB_SB_EEEiEEEiEEENS5_IJNS5_IJNS5_IJSH_SU_NSA_ILi1024EEEEEENSA_ILi4096EEEEEENS5_IJNS5_IJSC_NSA_ILi512EEENSA_ILi32EEEEEElEEElEEEEEEEESJ_NS5_IJlSC_lEEENS4_8TiledMMAINS4_8MMA_AtomIJNS4_4SM904GMMA6SPARSE29GMMA_64x128x32_F32BF16BF16_SSILNS1D_5MajorE0ELS1G_0ELNS1D_7ScaleInE1ELS1H_1ELNS1D_9SparseSelE0EEEEEENSK_ISD_NS5_IJSC_NSA_ILi0EEES1L_EEEEENS5_IJNS4_10UnderscoreES1O_S1O_EEEEENS4_13SM90_TMA_LOADENS4_14ComposedLayoutINS4_7SwizzleILi2ELi4ELi3EEENS4_25smem_sparse_ptr_flag_bitsILi2ELi16EEENSK_INS5_IJNS5_IJSC_SQ_EEENS5_IJSB_S13_EEEEEENS5_IJNS5_IJS1L_SH_EEESN_EEEEEEEvNS4_8identityENS4_23SM90_TMA_LOAD_MULTICASTENS1S_INS1T_ILi3ELi4ELi3EEENS4_18smem_ptr_flag_bitsILi16EEENSK_INS5_IJSQ_SH_EEENS5_IJSH_SC_EEEEEEEvS24_EENS_8epilogue10collective6detail29Sm90TmaWarpSpecializedAdapterINS2F_15DefaultEpilogueIfNS5_IJSC_llEEES2J_NS2E_6thread17LinearCombinationIfLi1EffLNS2K_9ScaleType4KindE0ELNS_15FloatRoundStyleE2EfEENS1_15EpilogueDefaultEEEEEvvEEEEvNT_6ParamsE,"",@"SHT_CUDA_INFO"
	.sectionflags	@""
	.align	4


	//----- nvinfo : EIATTR_CUDA_API_VERSION
	.align		4
        /*0000*/ 	.byte	0x04, 0x37
        /*0002*/ 	.short	(.L_18 - .L_17)
.L_17:
        /*0004*/ 	.word	0x00000082


	//----- nvinfo : EIATTR_KPARAM_INFO
	.align		4
.L_18:
        /*0008*/ 	.byte	0x04, 0x17
        /*000a*/ 	.short	(.L_20 - .L_19)
.L_19:
        /*000c*/ 	.word	0x00000000
        /*0010*/ 	.short	0x0000
        /*0012*/ 	.short	0x0070
        /*0014*/ 	.byte	0x00, 0xf0, 0x01, 0x14


	//----- nvinfo : EIATTR_SPARSE_MMA_MASK
	.align		4
.L_20:
        /*0018*/ 	.byte	0x03, 0x50
        /*001a*/ 	.short	0x0002


	//----- nvinfo : EIATTR_MAXREG_COUNT
	.align		4
        /*001c*/ 	.byte	0x03, 0x1b
        /*001e*/ 	.short	0x00a8


	//----- nvinfo : EIATTR_NUM_BARRIERS
	.align		4
        /*0020*/ 	.byte	0x02, 0x4c
        /*0022*/ 	.byte	0x01
	.zero		1


	//----- nvinfo : EIATTR_MERCURY_ISA_VERSION
	.align		4
        /*0024*/ 	.byte	0x03, 0x5f
        /*0026*/ 	.short	0x0101


	//----- nvinfo : EIATTR_INT_WARP_WIDE_INSTR_OFFSETS
	.align		4
        /*0028*/ 	.byte	0x04, 0x31
        /*002a*/ 	.short	(.L_22 - .L_21)


	//   ....[0]....
.L_21:
        /*002c*/ 	.word	0x000005d0


	//   ....[1]....
        /*0030*/ 	.word	0x00000710


	//   ....[2]....
        /*0034*/ 	.word	0x000007b0


	//----- nvinfo : EIATTR_COOP_GROUP_MASK_REGIDS
	.align		4
.L_22:
        /*0038*/ 	.byte	0x04, 0x29
        /*003a*/ 	.short	(.L_24 - .L_23)


	//   ....[0]....
.L_23:
        /*003c*/ 	.word	0xffffffff


	//   ....[1]....
        /*0040*/ 	.word	0xffffffff


	//   ....[2]....
        /*0044*/ 	.word	0xffffffff


	//   ....[3]....
        /*0048*/ 	.word	0xffffffff


	//   ....[4]....
        /*004c*/ 	.word	0xffffffff


	//   ....[5]....
        /*0050*/ 	.word	0xffffffff


	//----- nvinfo : EIATTR_COOP_GROUP_INSTR_OFFSETS
	.align		4
.L_24:
        /*0054*/ 	.byte	0x04, 0x28
        /*0056*/ 	.short	(.L_26 - .L_25)


	//   ....[0]....
.L_25:
        /*0058*/ 	.word	0x00000060


	//   ....[1]....
        /*005c*/ 	.word	0x00000070


	//   ....[2]....
        /*0060*/ 	.word	0x00000160


	//   ....[3]....
        /*0064*/ 	.word	0x000003e0


	//   ....[4]....
        /*0068*/ 	.word	0x000008e0


	//   ....[5]....
        /*006c*/ 	.word	0x00001360


	//----- nvinfo : EIATTR_REG_RECONFIG
	.align		4
.L_26:
        /*0070*/ 	.byte	0x01, 0x54
	.zero		2


	//----- nvinfo : EIATTR_MBARRIER_INSTR_OFFSETS
	.align		4
        /*0074*/ 	.byte	0x04, 0x39
        /*0076*/ 	.short	(.L_28 - .L_27)


	//   ....[0]....
.L_27:
        /*0078*/ 	.word	0x00000280
        /*007c*/ 	.word	0x000000ff
        /*0080*/ 	.word	0x00000000
        /*0084*/ 	.short	0x0100
        /*0086*/ 	.byte	0x08
	.zero		1


	//   ....[1]....
        /*0088*/ 	.word	0x00000290
        /*008c*/ 	.word	0x000000ff
        /*0090*/ 	.word	0x00000048
        /*0094*/ 	.short	0x0100
        /*0096*/ 	.byte	0x08
	.zero		1


	//   ....[2]....
        /*0098*/ 	.word	0x000002a0
        /*009c*/ 	.word	0x000000ff
        /*00a0*/ 	.word	0x00000008
        /*00a4*/ 	.short	0x0100
        /*00a6*/ 	.byte	0x08
	.zero		1


	//   ....[3]....
        /*00a8*/ 	.word	0x000002b0
        /*00ac*/ 	.word	0x000000ff
        /*00b0*/ 	.word	0x00000050
        /*00b4*/ 	.short	0x0100
        /*00b6*/ 	.byte	0x08
	.zero		1


	//   ....[4]....
        /*00b8*/ 	.word	0x000002c0
        /*00bc*/ 	.word	0x000000ff
        /*00c0*/ 	.word	0x00000010
        /*00c4*/ 	.short	0x0100
        /*00c6*/ 	.byte	0x08
	.zero		1


	//   ....[5]....
        /*00c8*/ 	.word	0x000002d0
        /*00cc*/ 	.word	0x000000ff
        /*00d0*/ 	.word	0x00000058
        /*00d4*/ 	.short	0x0100
        /*00d6*/ 	.byte	0x08
	.zero		1


	//   ....[6]....
        /*00d8*/ 	.word	0x000002e0
        /*00dc*/ 	.word	0x000000ff
        /*00e0*/ 	.word	0x00000018
        /*00e4*/ 	.short	0x0100
        /*00e6*/ 	.byte	0x08
	.zero		1


	//   ....[7]....
        /*00e8*/ 	.word	0x000002f0
        /*00ec*/ 	.word	0x000000ff
        /*00f0*/ 	.word	0x00000060
        /*00f4*/ 	.short	0x0100
        /*00f6*/ 	.byte	0x08
	.zero		1


	//   ....[8]....
        /*00f8*/ 	.word	0x00000300
        /*00fc*/ 	.word	0x000000ff
        /*0100*/ 	.word	0x00000020
        /*0104*/ 	.short	0x0100
        /*0106*/ 	.byte	0x08
	.zero		1


	//   ....[9]....
        /*0108*/ 	.word	0x00000310
        /*010c*/ 	.word	0x000000ff
        /*0110*/ 	.word	0x00000068
        /*0114*/ 	.short	0x0100
        /*0116*/ 	.byte	0x08
	.zero		1


	//   ....[10]....
        /*0118*/ 	.word	0x00000320
        /*011c*/ 	.word	0x000000ff
        /*0120*/ 	.word	0x00000028
        /*0124*/ 	.short	0x0100
        /*0126*/ 	.byte	0x08
	.zero		1


	//   ....[11]....
        /*0128*/ 	.word	0x00000330
        /*012c*/ 	.word	0x000000ff
        /*0130*/ 	.word	0x00000070
        /*0134*/ 	.short	0x0100
        /*0136*/ 	.byte	0x08
	.zero		1


	//   ....[12]....
        /*0138*/ 	.word	0x00000340
        /*013c*/ 	.word	0x000000ff
        /*0140*/ 	.word	0x00000030
        /*0144*/ 	.short	0x0100
        /*0146*/ 	.byte	0x08
	.zero		1


	//   ....[13]....
        /*0148*/ 	.word	0x00000350
        /*014c*/ 	.word	0x000000ff
        /*0150*/ 	.word	0x00000078
        /*0154*/ 	.short	0x0100
        /*0156*/ 	.byte	0x08
	.zero		1


	//   ....[14]....
        /*0158*/ 	.word	0x00000360
        /*015c*/ 	.word	0x000000ff
        /*0160*/ 	.word	0x00000038
        /*0164*/ 	.short	0x0100
        /*0166*/ 	.byte	0x08
	.zero		1


	//   ....[15]....
        /*0168*/ 	.word	0x00000370
        /*016c*/ 	.word	0x000000ff
        /*0170*/ 	.word	0x00000080
        /*0174*/ 	.short	0x0100
        /*0176*/ 	.byte	0x08
	.zero		1


	//   ....[16]....
        /*0178*/ 	.word	0x00000380
        /*017c*/ 	.word	0x000000ff
        /*0180*/ 	.word	0x00000040
        /*0184*/ 	.short	0x0100
        /*0186*/ 	.byte	0x08
	.zero		1


	//   ....[17]....
        /*0188*/ 	.word	0x00000390
        /*018c*/ 	.word	0x000000ff
        /*0190*/ 	.word	0x00000088
        /*0194*/ 	.short	0x0100
        /*0196*/ 	.byte	0x08
	.zero		1


	//   ....[18]....
        /*0198*/ 	.word	0x00000820
        /*019c*/ 	.word	0x000000ff
        /*01a0*/ 	.word	0x000000a0
        /*01a4*/ 	.short	0x0100
        /*01a6*/ 	.byte	0x06
	.zero		1


	//   ....[19]....
        /*01a8*/ 	.word	0x00000890
        /*01ac*/ 	.word	0x000000ff
        /*01b0*/ 	.word	0x000000a8
        /*01b4*/ 	.short	0x0100
        /*01b6*/ 	.byte	0x06
	.zero		1


	//   ....[20]....
        /*01b8*/ 	.word	0x000016a0
        /*01bc*/ 	.word	0x000000ff
        /*01c0*/ 	.word	0x00000000
        /*01c4*/ 	.short	0x010a
        /*01c6*/ 	.byte	0x08
	.zero		1


	//   ....[21]....
        /*01c8*/ 	.word	0x00001730
        /*01cc*/ 	.word	0x000000ff
        /*01d0*/ 	.word	0x00000000
        /*01d4*/ 	.short	0x010a
        /*01d6*/ 	.byte	0x08
	.zero		1


	//   ....[22]....
        /*01d8*/ 	.word	0x00001910
        /*01dc*/ 	.word	0x00000012
        /*01e0*/ 	.word	0x00000000
        /*01e4*/ 	.short	0x0101
        /*01e6*/ 	.byte	0x3f
	.zero		1


	//   ....[23]....
        /*01e8*/ 	.word	0x000076d0
        /*01ec*/ 	.word	0x00000016
        /*01f0*/ 	.word	0x00000048
        /*01f4*/ 	.short	0x010a
        /*01f6*/ 	.byte	0x3f
	.zero		1


	//   ....[24]....
        /*01f8*/ 	.word	0x00007b00
        /*01fc*/ 	.word	0x00000008
        /*0200*/ 	.word	0x000000a8
        /*0204*/ 	.short	0x0101
        /*0206*/ 	.byte	0x3f
	.zero		1


	//   ....[25]....
        /*0208*/ 	.word	0x00008240
        /*020c*/ 	.word	0x00000006
        /*0210*/ 	.word	0x00000000
        /*0214*/ 	.short	0x010a
        /*0216*/ 	.byte	0x3f
	.zero		1


	//   ....[26]....
        /*0218*/ 	.word	0x000082c0
        /*021c*/ 	.word	0x00000007
        /*0220*/ 	.word	0x00000000
        /*0224*/ 	.short	0x010a
        /*0226*/ 	.byte	0x3f
	.zero		1


	//   ....[27]....
        /*0228*/ 	.word	0x00008350
        /*022c*/ 	.word	0x00000006
        /*0230*/ 	.word	0x00000000
        /*0234*/ 	.short	0x010a
        /*0236*/ 	.byte	0x3f
	.zero		1


	//   ....[28]....
        /*0238*/ 	.word	0x000083e0
        /*023c*/ 	.word	0x00000009
        /*0240*/ 	.word	0x00000000
        /*0244*/ 	.short	0x010a
        /*0246*/ 	.byte	0x3f
	.zero		1


	//   ....[29]....
        /*0248*/ 	.word	0x00008470
        /*024c*/ 	.word	0x00000006
        /*0250*/ 	.word	0x00000000
        /*0254*/ 	.short	0x010a
        /*0256*/ 	.byte	0x3f
	.zero		1


	//   ....[30]....
        /*0258*/ 	.word	0x00008500
        /*025c*/ 	.word	0x00000009
        /*0260*/ 	.word	0x00000000
        /*0264*/ 	.short	0x010a
        /*0266*/ 	.byte	0x3f
	.zero		1


	//   ....[31]....
        /*0268*/ 	.word	0x00008590
        /*026c*/ 	.word	0x0000000a
        /*0270*/ 	.word	0x00000000
        /*0274*/ 	.short	0x010a
        /*0276*/ 	.byte	0x3f
	.zero		1


	//   ....[32]....
        /*0278*/ 	.word	0x00008620
        /*027c*/ 	.word	0x0000000b
        /*0280*/ 	.word	0x00000000
        /*0284*/ 	.short	0x010a
        /*0286*/ 	.byte	0x3f
	.zero		1


	//   ....[33]....
        /*0288*/ 	.word	0x000086b0
        /*028c*/ 	.word	0x00000003
        /*0290*/ 	.word	0x00000000
        /*0294*/ 	.short	0x010a
        /*0296*/ 	.byte	0x3f
	.zero		1


	//   ....[34]....
        /*0298*/ 	.word	0x00008720
        /*029c*/ 	.word	0x00000012
        /*02a0*/ 	.word	0x00000000
        /*02a4*/ 	.short	0x010a
        /*02a6*/ 	.byte	0x3f
	.zero		1


	//   ....[35]....
        /*02a8*/ 	.word	0x000087f0
        /*02ac*/ 	.word	0x00000016
        /*02b0*/ 	.word	0x00000048
        /*02b4*/ 	.short	0x010a
        /*02b6*/ 	.byte	0x3f
	.zero		1


	//   ....[36]....
        /*02b8*/ 	.word	0x000088c0
        /*02bc*/ 	.word	0x00000006
        /*02c0*/ 	.word	0x00000000
        /*02c4*/ 	.short	0x010a
        /*02c6*/ 	.byte	0x3f
	.zero		1


	//   ....[37]....
        /*02c8*/ 	.word	0x00008910
        /*02cc*/ 	.word	0x00000007
        /*02d0*/ 	.word	0x00000000
        /*02d4*/ 	.short	0x010a
        /*02d6*/ 	.byte	0x3f
	.zero		1


	//   ....[38]....
        /*02d8*/ 	.word	0x00008960
        /*02dc*/ 	.word	0x00000006
        /*02e0*/ 	.word	0x00000000
        /*02e4*/ 	.short	0x010a
        /*02e6*/ 	.byte	0x3f
	.zero		1


	//   ....[39]....
        /*02e8*/ 	.word	0x000089b0
        /*02ec*/ 	.word	0x00000009
        /*02f0*/ 	.word	0x00000000
        /*02f4*/ 	.short	0x010a
        /*02f6*/ 	.byte	0x3f
	.zero		1


	//   ....[40]....
        /*02f8*/ 	.word	0x00008a00
        /*02fc*/ 	.word	0x00000006
        /*0300*/ 	.word	0x00000000
        /*0304*/ 	.short	0x010a
        /*0306*/ 	.byte	0x3f
	.zero		1


	//   ....[41]....
        /*0308*/ 	.word	0x00008a50
        /*030c*/ 	.word	0x00000009
        /*0310*/ 	.word	0x00000000
        /*0314*/ 	.short	0x010a
        /*0316*/ 	.byte	0x3f
	.zero		1


	//   ....[42]....
        /*0318*/ 	.word	0x00008aa0
        /*031c*/ 	.word	0x0000000a
        /*0320*/ 	.word	0x00000000
        /*0324*/ 	.short	0x010a
        /*0326*/ 	.byte	0x3f
	.zero		1


	//   ....[43]....
        /*0328*/ 	.word	0x00008af0
        /*032c*/ 	.word	0x0000000b
        /*0330*/ 	.word	0x00000000
        /*0334*/ 	.short	0x010a
        /*0336*/ 	.byte	0x3f
	.zero		1


	//----- nvinfo : EIATTR_NUM_MBARRIERS
	.align		4
.L_28:
        /*0338*/ 	.byte	0x03, 0x38
        /*033a*/ 	.short	0x0014


	//----- nvinfo : EIATTR_EXIT_INSTR_OFFSETS
	.align		4
        /*033c*/ 	.byte	0x04, 0x1c
        /*033e*/ 	.short	(.L_30 - .L_29)


	//   ....[0]....
.L_29:
        /*0340*/ 	.word	0x00000a40


	//   ....[1]....
        /*0344*/ 	.word	0x00001230


	//   ....[2]....
        /*0348*/ 	.word	0x00006de0


	//   ....[3]....
        /*034c*/ 	.word	0x00007340


	//   ....[4]....
        /*0350*/ 	.word	0x00008700


	//----- nvinfo : EIATTR_MAX_THREADS
	.align		4
.L_30:
        /*0354*/ 	.byte	0x04, 0x05
        /*0356*/ 	.short	(.L_32 - .L_31)
.L_31:
        /*0358*/ 	.word	0x00000180
        /*035c*/ 	.word	0x00000001
        /*0360*/ 	.word	0x00000001


	//----- nvinfo : EIATTR_CRS_STACK_SIZE
	.align		4
.L_32:
        /*0364*/ 	.byte	0x04, 0x1e
        /*0366*/ 	.short	(.L_34 - .L_33)
.L_33:
        /*0368*/ 	.word	0x00000000


	//----- nvinfo : EIATTR_CBANK_PARAM_SIZE
	.align		4
.L_34:
        /*036c*/ 	.byte	0x03, 0x19
        /*036e*/ 	.short	0x0570


	//----- nvinfo : EIATTR_PARAM_CBANK
	.align		4
        /*0370*/ 	.byte	0x04, 0x0a
        /*0372*/ 	.short	(.L_36 - .L_35)
	.align		4
.L_35:
        /*0374*/ 	.word	index@(.nv.constant0._ZN7cutlass13device_kernelINS_4gemm6kernel13GemmUniversalIN4cute5tupleIJiiiiEEENS1_10collective13CollectiveMmaINS1_40MainloopSm90TmaGmmaWarpSpecializedSparseILi9ENS5_IJNS4_1CILi2EEENSA_ILi1EEESC_EEENS1_35KernelTmaWarpSpecializedCooperativeEEENS5_IJNSA_ILi128EEESG_NSA_ILi64EEEEEENS_10bfloat16_tENS5_IJNS4_6LayoutINS5_IJiNS5_IJSB_iEEEiEEENS5_IJlNS5_IJSC_SB_EEElEEEEENSK_INS5_IJNS5_IJNS5_IJNSA_ILi8EEESB_NSA_ILi4EEEEEEiEEENS5_IJNS5_IJNSA_ILi16EEESB_SB_EEEiEEEiEEENS5_IJNS5_IJNS5_IJSH_SU_NSA_ILi1024EEEEEENSA_ILi4096EEEEEENS5_IJNS5_IJSC_NSA_ILi512EEENSA_ILi32EEEEEElEEElEEEEEEEESJ_NS5_IJlSC_lEEENS4_8TiledMMAINS4_8MMA_AtomIJNS4_4SM904GMMA6SPARSE29GMMA_64x128x32_F32BF16BF16_SSILNS1D_5MajorE0ELS1G_0ELNS1D_7ScaleInE1ELS1H_1ELNS1D_9SparseSelE0EEEEEENSK_ISD_NS5_IJSC_NSA_ILi0EEES1L_EEEEENS5_IJNS4_10UnderscoreES1O_S1O_EEEEENS4_13SM90_TMA_LOADENS4_14ComposedLayoutINS4_7SwizzleILi2ELi4ELi3EEENS4_25smem_sparse_ptr_flag_bitsILi2ELi16EEENSK_INS5_IJNS5_IJSC_SQ_EEENS5_IJSB_S13_EEEEEENS5_IJNS5_IJS1L_SH_EEESN_EEEEEEEvNS4_8identityENS4_23SM90_TMA_LOAD_MULTICASTENS1S_INS1T_ILi3ELi4ELi3EEENS4_18smem_ptr_flag_bitsILi16EEENSK_INS5_IJSQ_SH_EEENS5_IJSH_SC_EEEEEEEvS24_EENS_8epilogue10collective6detail29Sm90TmaWarpSpecializedAdapterINS2F_15DefaultEpilogueIfNS5_IJSC_llEEES2J_NS2E_6thread17LinearCombinationIfLi1EffLNS2K_9ScaleType4KindE0ELNS_15FloatRoundStyleE2EfEENS1_15EpilogueDefaultEEEEEvvEEEEvNT_6ParamsE)
        /*0378*/ 	.short	0x0210
        /*037a*/ 	.short	0x0570


	//----- nvinfo : EIATTR_SW_WAR
	.align		4
.L_36:
        /*037c*/ 	.byte	0x04, 0x36
        /*037e*/ 	.short	(.L_38 - .L_37)
.L_37:
        /*0380*/ 	.word	0x00000008
.L_38:


//--------------------- .nv.callgraph             --------------------------
	.section	.nv.callgraph,"",@"SHT_CUDA_CALLGRAPH"
	.align	4
	.sectionentsize	8
	.align		4
        /*0000*/ 	.word	0x00000000
	.align		4
        /*0004*/ 	.word	0xffffffff
	.align		4
        /*0008*/ 	.word	0x00000000
	.align		4
        /*000c*/ 	.word	0xfffffffe
	.align		4
        /*0010*/ 	.word	0x00000000
	.align		4
        /*0014*/ 	.word	0xfffffffd
	.align		4
        /*0018*/ 	.word	0x00000000
	.align		4
        /*001c*/ 	.word	0xfffffffc


//--------------------- .nv.constant4             --------------------------
	.section	.nv.constant4,"a",@progbits
	.align	8
	.align		8
.nv.constant4:
        /*0000*/ 	.dword	_ZN39_INTERNAL_53a58acb_4_k_cu_753f3764_40054cuda3std3__45__cpo5beginE
	.align		8
        /*0008*/ 	.dword	_ZN39_INTERNAL_53a58acb_4_k_cu_753f3764_40054cuda3std3__45__cpo3endE
	.align		8
        /*0010*/ 	.dword	_ZN39_INTERNAL_53a58acb_4_k_cu_753f3764_40054cuda3std3__45__cpo6cbeginE
	.align		8
        /*0018*/ 	.dword	_ZN39_INTERNAL_53a58acb_4_k_cu_753f3764_40054cuda3std3__45__cpo4cendE
	.align		8
        /*0020*/ 	.dword	_ZN39_INTERNAL_53a58acb_4_k_cu_753f3764_40054cuda3std3__441_GLOBAL__N__53a58acb_4_k_cu_753f3764_40056ignoreE
	.align		8
        /*0028*/ 	.dword	_ZN39_INTERNAL_53a58acb_4_k_cu_753f3764_40054cuda3std3__419piecewise_constructE
	.align		8
        /*0030*/ 	.dword	_ZN39_INTERNAL_53a58acb_4_k_cu_753f3764_40054cuda3std3__48in_placeE
	.align		8
        /*0038*/ 	.dword	_ZN39_INTERNAL_53a58acb_4_k_cu_753f3764_40054cuda3std6ranges3__45__cpo4swapE
	.align		8
        /*0040*/ 	.dword	_ZN39_INTERNAL_53a58acb_4_k_cu_753f3764_40054cuda3std6ranges3__45__cpo9iter_moveE
	.align		8
        /*0048*/ 	.dword	_ZN39_INTERNAL_53a58acb_4_k_cu_753f3764_40054cute7productE
	.align		8
        /*0050*/ 	.dword	_ZN39_INTERNAL_53a58acb_4_k_cu_753f3764_40054cute1_E


//--------------------- .text._ZN7cutlass13device_kernelINS_4gemm6kernel13GemmUniversalIN4cute5tupleIJiiiiEEENS1_10collective13CollectiveMmaINS1_40MainloopSm90TmaGmmaWarpSpecializedSparseILi9ENS5_IJNS4_1CILi2EEENSA_ILi1EEESC_EEENS1_35KernelTmaWarpSpecializedCooperativeEEENS5_IJNSA_ILi128EEESG_NSA_ILi64EEEEEENS_10bfloat16_tENS5_IJNS4_6LayoutINS5_IJiNS5_IJSB_iEEEiEEENS5_IJlNS5_IJSC_SB_EEElEEEEENSK_INS5_IJNS5_IJNS5_IJNSA_ILi8EEESB_NSA_ILi4EEEEEEiEEENS5_IJNS5_IJNSA_ILi16EEESB_SB_EEEiEEEiEEENS5_IJNS5_IJNS5_IJSH_SU_NSA_ILi1024EEEEEENSA_ILi4096EEEEEENS5_IJNS5_IJSC_NSA_ILi512EEENSA_ILi32EEEEEElEEElEEEEEEEESJ_NS5_IJlSC_lEEENS4_8TiledMMAINS4_8MMA_AtomIJNS4_4SM904GMMA6SPARSE29GMMA_64x128x32_F32BF16BF16_SSILNS1D_5MajorE0ELS1G_0ELNS1D_7ScaleInE1ELS1H_1ELNS1D_9SparseSelE0EEEEEENSK_ISD_NS5_IJSC_NSA_ILi0EEES1L_EEEEENS5_IJNS4_10UnderscoreES1O_S1O_EEEEENS4_13SM90_TMA_LOADENS4_14ComposedLayoutINS4_7SwizzleILi2ELi4ELi3EEENS4_25smem_sparse_ptr_flag_bitsILi2ELi16EEENSK_INS5_IJNS5_IJSC_SQ_EEENS5_IJSB_S13_EEEEEENS5_IJNS5_IJS1L_SH_EEESN_EEEEEEEvNS4_8identityENS4_23SM90_TMA_LOAD_MULTICASTENS1S_INS1T_ILi3ELi4ELi3EEENS4_18smem_ptr_flag_bitsILi16EEENSK_INS5_IJSQ_SH_EEENS5_IJSH_SC_EEEEEEEvS24_EENS_8epilogue10collective6detail29Sm90TmaWarpSpecializedAdapterINS2F_15DefaultEpilogueIfNS5_IJSC_llEEES2J_NS2E_6thread17LinearCombinationIfLi1EffLNS2K_9ScaleType4KindE0ELNS_15FloatRoundStyleE2EfEENS1_15EpilogueDefaultEEEEEvvEEEEvNT_6ParamsE --------------------------
	.section	.text._ZN7cutlass13device_kernelINS_4gemm6kernel13GemmUniversalIN4cute5tupleIJiiiiEEENS1_10collective13CollectiveMmaINS1_40MainloopSm90TmaGmmaWarpSpecializedSparseILi9ENS5_IJNS4_1CILi2EEENSA_ILi1EEESC_EEENS1_35KernelTmaWarpSpecializedCooperativeEEENS5_IJNSA_ILi128EEESG_NSA_ILi64EEEEEENS_10bfloat16_tENS5_IJNS4_6LayoutINS5_IJiNS5_IJSB_iEEEiEEENS5_IJlNS5_IJSC_SB_EEElEEEEENSK_INS5_IJNS5_IJNS5_IJNSA_ILi8EEESB_NSA_ILi4EEEEEEiEEENS5_IJNS5_IJNSA_ILi16EEESB_SB_EEEiEEEiEEENS5_IJNS5_IJNS5_IJSH_SU_NSA_ILi1024EEEEEENSA_ILi4096EEEEEENS5_IJNS5_IJSC_NSA_ILi512EEENSA_ILi32EEEEEElEEElEEEEEEEESJ_NS5_IJlSC_lEEENS4_8TiledMMAINS4_8MMA_AtomIJNS4_4SM904GMMA6SPARSE29GMMA_64x128x32_F32BF16BF16_SSILNS1D_5MajorE0ELS1G_0ELNS1D_7ScaleInE1ELS1H_1ELNS1D_9SparseSelE0EEEEEENSK_ISD_NS5_IJSC_NSA_ILi0EEES1L_EEEEENS5_IJNS4_10UnderscoreES1O_S1O_EEEEENS4_13SM90_TMA_LOADENS4_14ComposedLayoutINS4_7SwizzleILi2ELi4ELi3EEENS4_25smem_sparse_ptr_flag_bitsILi2ELi16EEENSK_INS5_IJNS5_IJSC_SQ_EEENS5_IJSB_S13_EEEEEENS5_IJNS5_IJS1L_SH_EEESN_EEEEEEEvNS4_8identityENS4_23SM90_TMA_LOAD_MULTICASTENS1S_INS1T_ILi3ELi4ELi3EEENS4_18smem_ptr_flag_bitsILi16EEENSK_INS5_IJSQ_SH_EEENS5_IJSH_SC_EEEEEEEvS24_EENS_8epilogue10collective6detail29Sm90TmaWarpSpecializedAdapterINS2F_15DefaultEpilogueIfNS5_IJSC_llEEES2J_NS2E_6thread17LinearCombinationIfLi1EffLNS2K_9ScaleType4KindE0ELNS_15FloatRoundStyleE2EfEENS1_15EpilogueDefaultEEEEEvvEEEEvNT_6ParamsE,"ax",@progbits
	.align	128
.text._ZN7cutlass13device_kernelINS_4gemm6kernel13GemmUniversalIN4cute5tupleIJiiiiEEENS1_10collective13CollectiveMmaINS1_40MainloopSm90TmaGmmaWarpSpecializedSparseILi9ENS5_IJNS4_1CILi2EEENSA_ILi1EEESC_EEENS1_35KernelTmaWarpSpecializedCooperativeEEENS5_IJNSA_ILi128EEESG_NSA_ILi64EEEEEENS_10bfloat16_tENS5_IJNS4_6LayoutINS5_IJiNS5_IJSB_iEEEiEEENS5_IJlNS5_IJSC_SB_EEElEEEEENSK_INS5_IJNS5_IJNS5_IJNSA_ILi8EEESB_NSA_ILi4EEEEEEiEEENS5_IJNS5_IJNSA_ILi16EEESB_SB_EEEiEEEiEEENS5_IJNS5_IJNS5_IJSH_SU_NSA_ILi1024EEEEEENSA_ILi4096EEEEEENS5_IJNS5_IJSC_NSA_ILi512EEENSA_ILi32EEEEEElEEElEEEEEEEESJ_NS5_IJlSC_lEEENS4_8TiledMMAINS4_8MMA_AtomIJNS4_4SM904GMMA6SPARSE29GMMA_64x128x32_F32BF16BF16_SSILNS1D_5MajorE0ELS1G_0ELNS1D_7ScaleInE1ELS1H_1ELNS1D_9SparseSelE0EEEEEENSK_ISD_NS5_IJSC_NSA_ILi0EEES1L_EEEEENS5_IJNS4_10UnderscoreES1O_S1O_EEEEENS4_13SM90_TMA_LOADENS4_14ComposedLayoutINS4_7SwizzleILi2ELi4ELi3EEENS4_25smem_sparse_ptr_flag_bitsILi2ELi16EEENSK_INS5_IJNS5_IJSC_SQ_EEENS5_IJSB_S13_EEEEEENS5_IJNS5_IJS1L_SH_EEESN_EEEEEEEvNS4_8identityENS4_23SM90_TMA_LOAD_MULTICASTENS1S_INS1T_ILi3ELi4ELi3EEENS4_18smem_ptr_flag_bitsILi16EEENSK_INS5_IJSQ_SH_EEENS5_IJSH_SC_EEEEEEEvS24_EENS_8epilogue10collective6detail29Sm90TmaWarpSpecializedAdapterINS2F_15DefaultEpilogueIfNS5_IJSC_llEEES2J_NS2E_6thread17LinearCombinationIfLi1EffLNS2K_9ScaleType4KindE0ELNS_15FloatRoundStyleE2EfEENS1_15EpilogueDefaultEEEEEvvEEEEvNT_6ParamsE:
        .type           _ZN7cutlass13device_kernelINS_4gemm6kernel13GemmUniversalIN4cute5tupleIJiiiiEEENS1_10collective13CollectiveMmaINS1_40MainloopSm90TmaGmmaWarpSpecializedSparseILi9ENS5_IJNS4_1CILi2EEENSA_ILi1EEESC_EEENS1_35KernelTmaWarpSpecializedCooperativeEEENS5_IJNSA_ILi128EEESG_NSA_ILi64EEEEEENS_10bfloat16_tENS5_IJNS4_6LayoutINS5_IJiNS5_IJSB_iEEEiEEENS5_IJlNS5_IJSC_SB_EEElEEEEENSK_INS5_IJNS5_IJNS5_IJNSA_ILi8EEESB_NSA_ILi4EEEEEEiEEENS5_IJNS5_IJNSA_ILi16EEESB_SB_EEEiEEEiEEENS5_IJNS5_IJNS5_IJSH_SU_NSA_ILi1024EEEEEENSA_ILi4096EEEEEENS5_IJNS5_IJSC_NSA_ILi512EEENSA_ILi32EEEEEElEEElEEEEEEEESJ_NS5_IJlSC_lEEENS4_8TiledMMAINS4_8MMA_AtomIJNS4_4SM904GMMA6SPARSE29GMMA_64x128x32_F32BF16BF16_SSILNS1D_5MajorE0ELS1G_0ELNS1D_7ScaleInE1ELS1H_1ELNS1D_9SparseSelE0EEEEEENSK_ISD_NS5_IJSC_NSA_ILi0EEES1L_EEEEENS5_IJNS4_10UnderscoreES1O_S1O_EEEEENS4_13SM90_TMA_LOADENS4_14ComposedLayoutINS4_7SwizzleILi2ELi4ELi3EEENS4_25smem_sparse_ptr_flag_bitsILi2ELi16EEENSK_INS5_IJNS5_IJSC_SQ_EEENS5_IJSB_S13_EEEEEENS5_IJNS5_IJS1L_SH_EEESN_EEEEEEEvNS4_8identityENS4_23SM90_TMA_LOAD_MULTICASTENS1S_INS1T_ILi3ELi4ELi3EEENS4_18smem_ptr_flag_bitsILi16EEENSK_INS5_IJSQ_SH_EEENS5_IJSH_SC_EEEEEEEvS24_EENS_8epilogue10collective6detail29Sm90TmaWarpSpecializedAdapterINS2F_15DefaultEpilogueIfNS5_IJSC_llEEES2J_NS2E_6thread17LinearCombinationIfLi1EffLNS2K_9ScaleType4KindE0ELNS_15FloatRoundStyleE2EfEENS1_15EpilogueDefaultEEEEEvvEEEEvNT_6ParamsE,@function
        .size           _ZN7cutlass13device_kernelINS_4gemm6kernel13GemmUniversalIN4cute5tupleIJiiiiEEENS1_10collective13CollectiveMmaINS1_40MainloopSm90TmaGmmaWarpSpecializedSparseILi9ENS5_IJNS4_1CILi2EEENSA_ILi1EEESC_EEENS1_35KernelTmaWarpSpecializedCooperativeEEENS5_IJNSA_ILi128EEESG_NSA_ILi64EEEEEENS_10bfloat16_tENS5_IJNS4_6LayoutINS5_IJiNS5_IJSB_iEEEiEEENS5_IJlNS5_IJSC_SB_EEElEEEEENSK_INS5_IJNS5_IJNS5_IJNSA_ILi8EEESB_NSA_ILi4EEEEEEiEEENS5_IJNS5_IJNSA_ILi16EEESB_SB_EEEiEEEiEEENS5_IJNS5_IJNS5_IJSH_SU_NSA_ILi1024EEEEEENSA_ILi4096EEEEEENS5_IJNS5_IJSC_NSA_ILi512EEENSA_ILi32EEEEEElEEElEEEEEEEESJ_NS5_IJlSC_lEEENS4_8TiledMMAINS4_8MMA_AtomIJNS4_4SM904GMMA6SPARSE29GMMA_64x128x32_F32BF16BF16_SSILNS1D_5MajorE0ELS1G_0ELNS1D_7ScaleInE1ELS1H_1ELNS1D_9SparseSelE0EEEEEENSK_ISD_NS5_IJSC_NSA_ILi0EEES1L_EEEEENS5_IJNS4_10UnderscoreES1O_S1O_EEEEENS4_13SM90_TMA_LOADENS4_14ComposedLayoutINS4_7SwizzleILi2ELi4ELi3EEENS4_25smem_sparse_ptr_flag_bitsILi2ELi16EEENSK_INS5_IJNS5_IJSC_SQ_EEENS5_IJSB_S13_EEEEEENS5_IJNS5_IJS1L_SH_EEESN_EEEEEEEvNS4_8identityENS4_23SM90_TMA_LOAD_MULTICASTENS1S_INS1T_ILi3ELi4ELi3EEENS4_18smem_ptr_flag_bitsILi16EEENSK_INS5_IJSQ_SH_EEENS5_IJSH_SC_EEEEEEEvS24_EENS_8epilogue10collective6detail29Sm90TmaWarpSpecializedAdapterINS2F_15DefaultEpilogueIfNS5_IJSC_llEEES2J_NS2E_6thread17LinearCombinationIfLi1EffLNS2K_9ScaleType4KindE0ELNS_15FloatRoundStyleE2EfEENS1_15EpilogueDefaultEEEEEvvEEEEvNT_6ParamsE,(.L_x_199 - _ZN7cutlass13device_kernelINS_4gemm6kernel13GemmUniversalIN4cute5tupleIJiiiiEEENS1_10collective13CollectiveMmaINS1_40MainloopSm90TmaGmmaWarpSpecializedSparseILi9ENS5_IJNS4_1CILi2EEENSA_ILi1EEESC_EEENS1_35KernelTmaWarpSpecializedCooperativeEEENS5_IJNSA_ILi128EEESG_NSA_ILi64EEEEEENS_10bfloat16_tENS5_IJNS4_6LayoutINS5_IJiNS5_IJSB_iEEEiEEENS5_IJlNS5_IJSC_SB_EEElEEEEENSK_INS5_IJNS5_IJNS5_IJNSA_ILi8EEESB_NSA_ILi4EEEEEEiEEENS5_IJNS5_IJNSA_ILi16EEESB_SB_EEEiEEEiEEENS5_IJNS5_IJNS5_IJSH_SU_NSA_ILi1024EEEEEENSA_ILi4096EEEEEENS5_IJNS5_IJSC_NSA_ILi512EEENSA_ILi32EEEEEElEEElEEEEEEEESJ_NS5_IJlSC_lEEENS4_8TiledMMAINS4_8MMA_AtomIJNS4_4SM904GMMA6SPARSE29GMMA_64x128x32_F32BF16BF16_SSILNS1D_5MajorE0ELS1G_0ELNS1D_7ScaleInE1ELS1H_1ELNS1D_9SparseSelE0EEEEEENSK_ISD_NS5_IJSC_NSA_ILi0EEES1L_EEEEENS5_IJNS4_10UnderscoreES1O_S1O_EEEEENS4_13SM90_TMA_LOADENS4_14ComposedLayoutINS4_7SwizzleILi2ELi4ELi3EEENS4_25smem_sparse_ptr_flag_bitsILi2ELi16EEENSK_INS5_IJNS5_IJSC_SQ_EEENS5_IJSB_S13_EEEEEENS5_IJNS5_IJS1L_SH_EEESN_EEEEEEEvNS4_8identityENS4_23SM90_TMA_LOAD_MULTICASTENS1S_INS1T_ILi3ELi4ELi3EEENS4_18smem_ptr_flag_bitsILi16EEENSK_INS5_IJSQ_SH_EEENS5_IJSH_SC_EEEEEEEvS24_EENS_8epilogue10collective6detail29Sm90TmaWarpSpecializedAdapterINS2F_15DefaultEpilogueIfNS5_IJSC_llEEES2J_NS2E_6thread17LinearCombinationIfLi1EffLNS2K_9ScaleType4KindE0ELNS_15FloatRoundStyleE2EfEENS1_15EpilogueDefaultEEEEEvvEEEEvNT_6ParamsE)
        .other          _ZN7cutlass13device_kernelINS_4gemm6kernel13GemmUniversalIN4cute5tupleIJiiiiEEENS1_10collective13CollectiveMmaINS1_40MainloopSm90TmaGmmaWarpSpecializedSparseILi9ENS5_IJNS4_1CILi2EEENSA_ILi1EEESC_EEENS1_35KernelTmaWarpSpecializedCooperativeEEENS5_IJNSA_ILi128EEESG_NSA_ILi64EEEEEENS_10bfloat16_tENS5_IJNS4_6LayoutINS5_IJiNS5_IJSB_iEEEiEEENS5_IJlNS5_IJSC_SB_EEElEEEEENSK_INS5_IJNS5_IJNS5_IJNSA_ILi8EEESB_NSA_ILi4EEEEEEiEEENS5_IJNS5_IJNSA_ILi16EEESB_SB_EEEiEEEiEEENS5_IJNS5_IJNS5_IJSH_SU_NSA_ILi1024EEEEEENSA_ILi4096EEEEEENS5_IJNS5_IJSC_NSA_ILi512EEENSA_ILi32EEEEEElEEElEEEEEEEESJ_NS5_IJlSC_lEEENS4_8TiledMMAINS4_8MMA_AtomIJNS4_4SM904GMMA6SPARSE29GMMA_64x128x32_F32BF16BF16_SSILNS1D_5MajorE0ELS1G_0ELNS1D_7ScaleInE1ELS1H_1ELNS1D_9SparseSelE0EEEEEENSK_ISD_NS5_IJSC_NSA_ILi0EEES1L_EEEEENS5_IJNS4_10UnderscoreES1O_S1O_EEEEENS4_13SM90_TMA_LOADENS4_14ComposedLayoutINS4_7SwizzleILi2ELi4ELi3EEENS4_25smem_sparse_ptr_flag_bitsILi2ELi16EEENSK_INS5_IJNS5_IJSC_SQ_EEENS5_IJSB_S13_EEEEEENS5_IJNS5_IJS1L_SH_EEESN_EEEEEEEvNS4_8identityENS4_23SM90_TMA_LOAD_MULTICASTENS1S_INS1T_ILi3ELi4ELi3EEENS4_18smem_ptr_flag_bitsILi16EEENSK_INS5_IJSQ_SH_EEENS5_IJSH_SC_EEEEEEEvS24_EENS_8epilogue10collective6detail29Sm90TmaWarpSpecializedAdapterINS2F_15DefaultEpilogueIfNS5_IJSC_llEEES2J_NS2E_6thread17LinearCombinationIfLi1EffLNS2K_9ScaleType4KindE0ELNS_15FloatRoundStyleE2EfEENS1_15EpilogueDefaultEEEEEvvEEEEvNT_6ParamsE,@"STO_CUDA_ENTRY STV_DEFAULT"
_ZN7cutlass13device_kernelINS_4gemm6kernel13GemmUniversalIN4cute5tupleIJiiiiEEENS1_10collective13CollectiveMmaINS1_40MainloopSm90TmaGmmaWarpSpecializedSparseILi9ENS5_IJNS4_1CILi2EEENSA_ILi1EEESC_EEENS1_35KernelTmaWarpSpecializedCooperativeEEENS5_IJNSA_ILi128EEESG_NSA_ILi64EEEEEENS_10bfloat16_tENS5_IJNS4_6LayoutINS5_IJiNS5_IJSB_iEEEiEEENS5_IJlNS5_IJSC_SB_EEElEEEEENSK_INS5_IJNS5_IJNS5_IJNSA_ILi8EEESB_NSA_ILi4EEEEEEiEEENS5_IJNS5_IJNSA_ILi16EEESB_SB_EEEiEEEiEEENS5_IJNS5_IJNS5_IJSH_SU_NSA_ILi1024EEEEEENSA_ILi4096EEEEEENS5_IJNS5_IJSC_NSA_ILi512EEENSA_ILi32EEEEEElEEElEEEEEEEESJ_NS5_IJlSC_lEEENS4_8TiledMMAINS4_8MMA_AtomIJNS4_4SM904GMMA6SPARSE29GMMA_64x128x32_F32BF16BF16_SSILNS1D_5MajorE0ELS1G_0ELNS1D_7ScaleInE1ELS1H_1ELNS1D_9SparseSelE0EEEEEENSK_ISD_NS5_IJSC_NSA_ILi0EEES1L_EEEEENS5_IJNS4_10UnderscoreES1O_S1O_EEEEENS4_13SM90_TMA_LOADENS4_14ComposedLayoutINS4_7SwizzleILi2ELi4ELi3EEENS4_25smem_sparse_ptr_flag_bitsILi2ELi16EEENSK_INS5_IJNS5_IJSC_SQ_EEENS5_IJSB_S13_EEEEEENS5_IJNS5_IJS1L_SH_EEESN_EEEEEEEvNS4_8identityENS4_23SM90_TMA_LOAD_MULTICASTENS1S_INS1T_ILi3ELi4ELi3EEENS4_18smem_ptr_flag_bitsILi16EEENSK_INS5_IJSQ_SH_EEENS5_IJSH_SC_EEEEEEEvS24_EENS_8epilogue10collective6detail29Sm90TmaWarpSpecializedAdapterINS2F_15DefaultEpilogueIfNS5_IJSC_llEEES2J_NS2E_6thread17LinearCombinationIfLi1EffLNS2K_9ScaleType4KindE0ELNS_15FloatRoundStyleE2EfEENS1_15EpilogueDefaultEEEEEvvEEEEvNT_6ParamsE:
[----:B------:R-:W-:Y:S01]  /*0000*/  LDC R1, c[0x0][0x28] ;  /* 0x00000a00ff017b82 */ /* 0x000fe20000000800 */
[----:B------:R-:W0:Y:S01]  /*0010*/  S2R R0, SR_TID.X ;  /* 0x0000000000007919 */ /* 0x000e220000002100 */
[----:B------:R-:W-:Y:S01]  /*0020*/  ELECT P0, URZ, PT ;  /* 0x00000000003f782f */ /* 0x000fe20003800000 */
[----:B------:R-:W-:Y:S01]  /*0030*/  BSSY B0, `(.L_x_0) ;  /* 0x0000012000007945 */ /* 0x000fe20003800000 */
[--C-:B0-----:R-:W-:Y:S02]  /*0040*/  SHF.R.U32.HI R2, RZ, 0x5, R0.reuse ;  /* 0x00000005ff027819 */ /* 0x101fe40000011600 */
[----:B------:R-:W-:-:S03]  /*0050*/  SHF.R.U32.HI R8, RZ, 0x7, R0 ;  /* 0x00000007ff087819 */ /* 0x000fc60000011600 */
[----:B------:R-:W0:Y:S04]  /*0060*/  SHFL.IDX PT, R9, R2, RZ, 0x1f ;  /* 0x00001fff02097589 */ /* 0x000e2800000e0000 */
[----:B------:R1:W2:Y:S01]  /*0070*/  SHFL.IDX PT, R3, R8, RZ, 0x1f ;  /* 0x00001fff08037589 */ /* 0x0002a200000e0000 */
[----:B0-----:R-:W-:-:S13]  /*0080*/  ISETP.NE.OR P0, PT, R9, RZ, !P0 ;  /* 0x000000ff0900720c */ /* 0x001fda0004705670 */
[----:B-12---:R-:W-:Y:S05]  /*0090*/  @P0 BRA `(.L_x_1) ;  /* 0x00000000002c0947 */ /* 0x006fea0003800000 */
[----:B------:R-:W-:Y:S02]  /*00a0*/  ULDC.64 UR4, c[0x0][0x198] ;  /* 0x0000660000047ab9 */ /* 0x000fe40000000a00 */
[----:B------:R-:W-:Y:S02]  /*00b0*/  UIADD3 UR6, UP0, UR4, 0xf0, URZ ;  /* 0x000000f004067890 */ /* 0x000fe4000ff1e03f */
[----:B------:R-:W-:Y:S02]  /*00c0*/  UIADD3 UR8, UP1, UR4, 0x1f0, URZ ;  /* 0x000001f004087890 */ /* 0x000fe4000ff3e03f */
[----:B------:R-:W-:Y:S02]  /*00d0*/  UIADD3 UR4, UP2, UR4, 0x2f0, URZ ;  /* 0x000002f004047890 */ /* 0x000fe4000ff5e03f */
[----:B------:R-:W-:Y:S02]  /*00e0*/  UIADD3.X UR7, URZ, UR5, URZ, UP0, !UPT ;  /* 0x000000053f077290 */ /* 0x000fe400087fe43f */
[----:B------:R-:W-:-:S02]  /*00f0*/  UIADD3.X UR9, URZ, UR5, URZ, UP1, !UPT ;  /* 0x000000053f097290 */ /* 0x000fc40008ffe43f */
[----:B------:R-:W-:-:S05]  /*0100*/  UIADD3.X UR5, URZ, UR5, URZ, UP2, !UPT ;  /* 0x000000053f057290 */ /* 0x000fca00097fe43f */
[----:B------:R0:W-:Y:S02]  /*0110*/  UTMACCTL.PF [UR6] ;  /* 0x00000000060079b9 */ /* 0x0001e40008040000 */
[----:B------:R0:W-:Y:S02]  /*0120*/  UTMACCTL.PF [UR8] ;  /* 0x00000000080079b9 */ /* 0x0001e40008040000 */
[----:B------:R0:W-:Y:S02]  /*0130*/  UTMACCTL.PF [UR4] ;  /* 0x00000000040079b9 */ /* 0x0001e40008040000 */
[----:B0-----:R-:W-:Y:S01]  /*0140*/  NOP ;  /* 0x0000000000007918 */ /* 0x001fe20000000000 */
.L_x_1:
[----:B------:R-:W-:Y:S05]  /*0150*/  BSYNC B0 ;  /* 0x0000000000007941 */ /* 0x000fea0003800000 */
.L_x_0:
[----:B------:R-:W0:Y:S02]  /*0160*/  SHFL.IDX PT, R4, R2, RZ, 0x1f ;  /* 0x00001fff02047589 */ /* 0x000e2400000e0000 */
[----:B0-----:R-:W-:-:S13]  /*0170*/  ISETP.NE.AND P0, PT, R4, RZ, PT ;  /* 0x000000ff0400720c */ /* 0x001fda0003f05270 */
[----:B------:R-:W-:Y:S05]  /*0180*/  @P0 BRA `(.L_x_2) ;  /* 0x00000000008c0947 */ /* 0x000fea0003800000 */
[----:B------:R-:W-:Y:S01]  /*0190*/  ELECT P0, URZ, PT ;  /* 0x00000000003f782f */ /* 0x000fe20003800000 */
[----:B------:R-:W-:-:S12]  /*01a0*/  BSSY B0, `(.L_x_2) ;  /* 0x0000021000007945 */ /* 0x000fd80003800000 */
[----:B------:R-:W-:Y:S05]  /*01b0*/  @!P0 BRA `(.L_x_3) ;  /* 0x00000000007c8947 */ /* 0x000fea0003800000 */
[----:B------:R-:W0:Y:S01]  /*01c0*/  S2UR UR8, SR_CgaCtaId ;  /* 0x00000000000879c3 */ /* 0x000e220000008800 */
[----:B------:R-:W-:Y:S01]  /*01d0*/  UMOV UR4, 0x400 ;  /* 0x0000040000047882 */ /* 0x000fe20000000000 */
[----:B------:R-:W-:Y:S01]  /*01e0*/  UMOV UR5, 0x1 ;  /* 0x0000000100057882 */ /* 0x000fe20000000000 */
[----:B------:R-:W-:Y:S02]  /*01f0*/  UMOV UR6, 0x4 ;  /* 0x0000000400067882 */ /* 0x000fe40000000000 */
[----:B------:R-:W-:-:S04]  /*0200*/  UIADD3 UR6, -UR6, 0x100000, URZ ;  /* 0x0010000006067890 */ /* 0x000fc8000fffe13f */
[----:B------:R-:W-:Y:S02]  /*0210*/  USHF.L.U32 UR7, UR6, 0xb, URZ ;  /* 0x0000000b06077899 */ /* 0x000fe4000800063f */
[----:B------:R-:W-:Y:S02]  /*0220*/  USHF.L.U32 UR6, UR6, 0x1, URZ ;  /* 0x0000000106067899 */ /* 0x000fe4000800063f */
[----:B0-----:R-:W-:Y:S02]  /*0230*/  ULEA UR8, UR8, UR4, 0x18 ;  /* 0x0000000408087291 */ /* 0x001fe4000f8ec03f */
[----:B------:R-:W-:-:S04]  /*0240*/  UIADD3 UR4, -UR5, 0x100000, URZ ;  /* 0x0010000005047890 */ /* 0x000fc8000fffe13f */
[----:B------:R-:W-:Y:S02]  /*0250*/  USHF.L.U32 UR5, UR4, 0xb, URZ ;  /* 0x0000000b04057899 */ /* 0x000fe4000800063f */
[----:B------:R-:W-:Y:S01]  /*0260*/  USHF.L.U32 UR4, UR4, 0x1, URZ ;  /* 0x0000000104047899 */ /* 0x000fe2000800063f */
[----:B------:R-:W0:Y:S11]  /*0270*/  FENCE.VIEW.ASYNC.S ;  /* 0x00000000000073c6 */ /* 0x000e360000000000 */
[----:B0-----:R0:W1:Y:S01]  /*0280*/  SYNCS.EXCH.64 URZ, [UR8], UR4 ;  /* 0x00000004083f75b2 */ /* 0x0010620008000100 */
[----:B------:R0:W2:Y:S01]  /*0290*/  SYNCS.EXCH.64 URZ, [UR8+0x48], UR6 ;  /* 0x00004806083f75b2 */ /* 0x0000a20008000100 */
[----:B------:R0:W3:Y:S01]  /*02a0*/  SYNCS.EXCH.64 URZ, [UR8+0x8], UR4 ;  /* 0x00000804083f75b2 */ /* 0x0000e20008000100 */
[----:B------:R0:W4:Y:S01]  /*02b0*/  SYNCS.EXCH.64 URZ, [UR8+0x50], UR6 ;  /* 0x00005006083f75b2 */ /* 0x0001220008000100 */
[----:B------:R0:W0:Y:S01]  /*02c0*/  SYNCS.EXCH.64 URZ, [UR8+0x10], UR4 ;  /* 0x00001004083f75b2 */ /* 0x0000220008000100 */
        /* <DEDUP_REMOVED lines=13> */
[----:B------:R-:W-:Y:S01]  /*03a0*/  NOP ;  /* 0x0000000000007918 */ /* 0x000fe20000000000 */
.L_x_3:
[----:B0-----:R-:W-:Y:S05]  /*03b0*/  BSYNC B0 ;  /* 0x0000000000007941 */ /* 0x001fea0003800000 */
.L_x_2:
[----:B------:R-:W0:Y:S01]  /*03c0*/  S2UR UR8, SR_CTAID.X ;  /* 0x00000000000879c3 */ /* 0x000e220000002500 */
[----:B------:R-:W-:Y:S01]  /*03d0*/  SHF.R.S32.HI R5, RZ, 0x1f, R0 ;  /* 0x0000001fff057819 */ /* 0x000fe20000011400 */
[----:B------:R-:W5:Y:S01]  /*03e0*/  SHFL.IDX PT, R2, R2, RZ, 0x1f ;  /* 0x00001fff02027589 */ /* 0x000f6200000e0000 */
[----:B------:R-:W-:Y:S02]  /*03f0*/  ELECT P0, URZ, PT ;  /* 0x00000000003f782f */ /* 0x000fe40003800000 */
[----:B------:R-:W-:Y:S01]  /*0400*/  SHF.R.S32.HI R13, RZ, 0x1f, R4 ;  /* 0x0000001fff0d7819 */ /* 0x000fe20000011404 */
[----:B------:R-:W-:Y:S01]  /*0410*/  ULDC UR4, c[0x0][0x150] ;  /* 0x0000540000047ab9 */ /* 0x000fe20000000800 */
[----:B------:R-:W-:Y:S01]  /*0420*/  LEA.HI R5, R5, R0, RZ, 0x7 ;  /* 0x0000000005057211 */ /* 0x000fe200078f38ff */
[----:B------:R-:W1:Y:S01]  /*0430*/  S2R R10, SR_CTAID.Y ;  /* 0x00000000000a7919 */ /* 0x000e620000002600 */
[----:B------:R-:W2:Y:S01]  /*0440*/  LDC R14, c[0x0][0x144] ;  /* 0x00005100ff0e7b82 */ /* 0x000ea20000000800 */
[----:B------:R-:W-:Y:S01]  /*0450*/  LEA.HI R13, R13, R4, RZ, 0x2 ;  /* 0x000000040d0d7211 */ /* 0x000fe200078f10ff */
[----:B------:R-:W-:Y:S01]  /*0460*/  VIADD R18, R3, 0xffffffff ;  /* 0xffffffff03127836 */ /* 0x000fe20000000000 */
[----:B------:R-:W-:Y:S01]  /*0470*/  LOP3.LUT R5, R5, 0xffffff80, RZ, 0xc0, !PT ;  /* 0xffffff8005057812 */ /* 0x000fe200078ec0ff */
[----:B------:R-:W-:Y:S01]  /*0480*/  NOP ;  /* 0x0000000000007918 */ /* 0x000fe20000000000 */
[----:B------:R-:W-:Y:S01]  /*0490*/  LOP3.LUT R13, R13, 0x3ffffffc, RZ, 0xc0, !PT ;  /* 0x3ffffffc0d0d7812 */ /* 0x000fe200078ec0ff */
[----:B------:R-:W-:Y:S01]  /*04a0*/  NOP ;  /* 0x0000000000007918 */ /* 0x000fe20000000000 */
[----:B------:R-:W-:Y:S01]  /*04b0*/  ISETP.GE.U32.AND P5, PT, R18, 0x2, PT ;  /* 0x000000021200780c */ /* 0x000fe20003fa6070 */
[----:B------:R-:W-:Y:S01]  /*04c0*/  IMAD.IADD R5, R0, 0x1, -R5 ;  /* 0x0000000100057824 */ /* 0x000fe200078e0a05 */
[----:B------:R-:W3:Y:S01]  /*04d0*/  LDC R16, c[0x0][0x140] ;  /* 0x00005000ff107b82 */ /* 0x000ee20000000800 */
[----:B------:R-:W-:Y:S01]  /*04e0*/  IMAD.IADD R4, R4, 0x1, -R13 ;  /* 0x0000000104047824 */ /* 0x000fe200078e0a0d */
[----:B------:R-:W-:-:S02]  /*04f0*/  ISETP.NE.AND P2, PT, R3, RZ, PT ;  /* 0x000000ff0300720c */ /* 0x000fc40003f45270 */
[----:B------:R-:W-:Y:S02]  /*0500*/  SHF.R.S32.HI R6, RZ, 0x1f, R5 ;  /* 0x0000001fff067819 */ /* 0x000fe40000011405 */
[----:B------:R-:W-:Y:S02]  /*0510*/  LOP3.LUT P6, RZ, R5, 0x7, RZ, 0xc0, !PT ;  /* 0x0000000705ff7812 */ /* 0x000fe400078cc0ff */
[----:B0-----:R-:W-:Y:S02]  /*0520*/  I2FP.F32.U32 R7, UR8 ;  /* 0x0000000800077c45 */ /* 0x001fe40008201000 */
[----:B------:R-:W-:Y:S02]  /*0530*/  LEA.HI R6, R6, R5, RZ, 0x3 ;  /* 0x0000000506067211 */ /* 0x000fe400078f18ff */
[----:B-----5:R-:W-:Y:S01]  /*0540*/  ISETP.NE.OR P0, PT, R2, RZ, !P0 ;  /* 0x000000ff0200720c */ /* 0x020fe20004705670 */
[----:B------:R-:W-:Y:S01]  /*0550*/  FMUL R12, R7, UR4 ;  /* 0x00000004070c7c20 */ /* 0x000fe20008400000 */
[--C-:B------:R-:W-:Y:S01]  /*0560*/  SHF.R.S32.HI R2, RZ, 0x3, R6.reuse ;  /* 0x00000003ff027819 */ /* 0x100fe20000011406 */
[----:B------:R-:W-:Y:S01]  /*0570*/  ULDC UR4, c[0x0][0x154] ;  /* 0x0000550000047ab9 */ /* 0x000fe20000000800 */
[----:B------:R-:W-:-:S03]  /*0580*/  SHF.R.S32.HI R7, RZ, 0x1f, R6 ;  /* 0x0000001fff077819 */ /* 0x000fc60000011406 */
[----:B------:R-:W0:Y:S01]  /*0590*/  F2I.U32.TRUNC.NTZ R12, R12 ;  /* 0x0000000c000c7305 */ /* 0x000e22000020f000 */
[----:B------:R-:W-:Y:S02]  /*05a0*/  LEA.HI R7, R7, R2, RZ, 0x2 ;  /* 0x0000000207077211 */ /* 0x000fe400078f10ff */
[----:B-1----:R-:W-:Y:S02]  /*05b0*/  I2FP.F32.U32 R6, R10 ;  /* 0x0000000a00067245 */ /* 0x002fe40000201000 */
[----:B------:R-:W-:Y:S01]  /*05c0*/  LOP3.LUT R7, R7, 0xfffffffc, RZ, 0xc0, !PT ;  /* 0xfffffffc07077812 */ /* 0x000fe200078ec0ff */
[----:B------:R-:W-:Y:S01]  /*05d0*/  VOTEU.ALL UP0, P0 ;  /* 0x00000000003f7886 */ /* 0x000fe20000000000 */
[----:B---3--:R-:W-:Y:S01]  /*05e0*/  ISETP.EQ.U32.AND P1, PT, R16, 0x1, PT ;  /* 0x000000011000780c */ /* 0x008fe20003f22070 */
[----:B------:R-:W-:Y:S01]  /*05f0*/  FMUL R6, R6, UR4 ;  /* 0x0000000406067c20 */ /* 0x000fe20008400000 */
[----:B------:R-:W-:Y:S01]  /*0600*/  UMOV UR4, 0x20 ;  /* 0x0000002000047882 */ /* 0x000fe20000000000 */
[----:B------:R-:W-:Y:S01]  /*0610*/  IMAD.IADD R7, R2, 0x1, -R7 ;  /* 0x0000000102077824 */ /* 0x000fe200078e0a07 */
[----:B------:R-:W1:Y:S01]  /*0620*/  @!UP0 S2UR UR7, SR_CgaCtaId ;  /* 0x00000000000789c3 */ /* 0x000e620000008800 */
[----:B------:R-:W-:Y:S01]  /*0630*/  SHF.R.S32.HI R2, RZ, 0x1f, R9 ;  /* 0x0000001fff027819 */ /* 0x000fe20000011409 */
[----:B------:R-:W-:Y:S01]  /*0640*/  @!UP0 UMOV UR6, 0x400 ;  /* 0x0000040000068882 */ /* 0x000fe20000000000 */
[----:B------:R-:W-:Y:S01]  /*0650*/  IMAD R7, R4, 0x4, R7 ;  /* 0x0000000404077824 */ /* 0x000fe200078e0207 */
[----:B------:R-:W3:Y:S01]  /*0660*/  F2I.U32.TRUNC.NTZ R6, R6 ;  /* 0x0000000600067305 */ /* 0x000ee2000020f000 */
[----:B0-----:R-:W-:Y:S01]  /*0670*/  IMAD.MOV R13, RZ, RZ, -R12 ;  /* 0x000000ffff0d7224 */ /* 0x001fe200078e0a0c */
[----:B------:R-:W-:Y:S01]  /*0680*/  LEA.HI R2, R2, R9, RZ, 0x2 ;  /* 0x0000000902027211 */ /* 0x000fe200078f10ff */
[----:B------:R-:W-:-:S04]  /*0690*/  @!UP0 UIADD3 UR4, -UR4, 0x100000, URZ ;  /* 0x0010000004048890 */ /* 0x000fc8000fffe13f */
[----:B------:R-:W-:Y:S02]  /*06a0*/  @!UP0 USHF.L.U32 UR5, UR4, 0xb, URZ ;  /* 0x0000000b04058899 */ /* 0x000fe4000800063f */
[----:B------:R-:W-:Y:S01]  /*06b0*/  @!UP0 USHF.L.U32 UR4, UR4, 0x1, URZ ;  /* 0x0000000104048899 */ /* 0x000fe2000800063f */
[----:B------:R-:W-:Y:S01]  /*06c0*/  LEA.HI R4, R7, R7, RZ, 0x1 ;  /* 0x0000000707047211 */ /* 0x000fe200078f08ff */
[----:B--2---:R-:W-:Y:S01]  /*06d0*/  IMAD R12, R14, R13, UR8 ;  /* 0x000000080e0c7e24 */ /* 0x004fe2000f8e020d */
[----:B------:R-:W-:Y:S01]  /*06e0*/  LOP3.LUT R2, R2, 0xfffffffc, RZ, 0xc0, !PT ;  /* 0xfffffffc02027812 */ /* 0x000fe200078ec0ff */
[----:B------:R-:W0:Y:S01]  /*06f0*/  LDC R13, c[0x0][0x148] ;  /* 0x00005200ff0d7b82 */ /* 0x000e220000000800 */
[----:B------:R-:W-:Y:S01]  /*0700*/  LOP3.LUT R4, R4, 0xfffffffe, RZ, 0xc0, !PT ;  /* 0xfffffffe04047812 */ /* 0x000fe200078ec0ff */
[----:B------:R-:W-:Y:S02]  /*0710*/  VOTEU.ALL UP1, P0 ;  /* 0x00000000003f7886 */ /* 0x000fe40000020000 */
[----:B------:R-:W-:-:S02]  /*0720*/  IMAD.IADD R9, R9, 0x1, -R2 ;  /* 0x0000000109097824 */ /* 0x000fc400078e0a02 */
[C---:B------:R-:W-:Y:S02]  /*0730*/  IMAD.IADD R15, R7.reuse, 0x1, -R4 ;  /* 0x00000001070f7824 */ /* 0x040fe400078e0a04 */
[----:B------:R-:W-:Y:S01]  /*0740*/  IMAD.SHL.U32 R4, R7, 0x4, RZ ;  /* 0x0000000407047824 */ /* 0x000fe200078e00ff */
[----:B------:R-:W-:Y:S01]  /*0750*/  ISETP.NE.AND P4, PT, R9, 0x3, PT ;  /* 0x000000030900780c */ /* 0x000fe20003f85270 */
[----:B---3--:R-:W-:Y:S01]  /*0760*/  IMAD.MOV R22, RZ, RZ, -R6 ;  /* 0x000000ffff167224 */ /* 0x008fe200078e0a06 */
[----:B------:R-:W-:Y:S01]  /*0770*/  ISETP.NE.AND P3, PT, R15, R12, PT ;  /* 0x0000000c0f00720c */ /* 0x000fe20003f65270 */
[----:B------:R-:W-:Y:S01]  /*0780*/  IMAD.MOV.U32 R6, RZ, RZ, 0x1 ;  /* 0x00000001ff067424 */ /* 0x000fe200078e00ff */
[----:B-1----:R-:W-:Y:S01]  /*0790*/  @!UP0 ULEA UR6, UR7, UR6, 0x18 ;  /* 0x0000000607068291 */ /* 0x002fe2000f8ec03f */
[----:B------:R-:W-:Y:S01]  /*07a0*/  LOP3.LUT R7, R7, 0xc, R4, 0x78, !PT ;  /* 0x0000000c07077812 */ /* 0x000fe200078e7804 */
[----:B------:R-:W-:Y:S01]  /*07b0*/  VOTEU.ALL UP0, P0 ;  /* 0x00000000003f7886 */ /* 0x000fe20000000000 */
[----:B------:R-:W-:-:S04]  /*07c0*/  ISETP.EQ.OR P0, PT, R9, RZ, !P4 ;  /* 0x000000ff0900720c */ /* 0x000fc80006702670 */
[----:B------:R-:W-:-:S04]  /*07d0*/  ISETP.EQ.AND P0, PT, R3, RZ, P0 ;  /* 0x000000ff0300720c */ /* 0x000fc80000702270 */
[----:B------:R-:W-:Y:S01]  /*07e0*/  @P3 LEA.HI R2, R7, R7, RZ, 0x1 ;  /* 0x0000000707023211 */ /* 0x000fe200078f08ff */
[----:B0-----:R-:W-:Y:S01]  /*07f0*/  IMAD R15, R13, R22, R10 ;  /* 0x000000160d0f7224 */ /* 0x001fe200078e020a */
[----:B------:R-:W-:Y:S01]  /*0800*/  SEL R4, RZ, 0x1, !P0 ;  /* 0x00000001ff047807 */ /* 0x000fe20004000000 */
[----:B------:R-:W0:Y:S02]  /*0810*/  FENCE.VIEW.ASYNC.S ;  /* 0x00000000000073c6 */ /* 0x000e240000000000 */
[----:B0-----:R0:W1:Y:S01]  /*0820*/  @!UP0 SYNCS.EXCH.64 URZ, [UR6+0xa0], UR4 ;  /* 0x0000a004063f85b2 */ /* 0x0010620008000100 */
[----:B------:R-:W-:Y:S02]  /*0830*/  @P3 SHF.R.S32.HI R2, RZ, 0x1, R2 ;  /* 0x00000001ff023819 */ /* 0x000fe40000011402 */
[----:B------:R-:W-:Y:S02]  /*0840*/  ISETP.LT.U32.AND P0, PT, R7, 0x2, !P6 ;  /* 0x000000020700780c */ /* 0x000fe40007701070 */
[----:B------:R-:W-:-:S02]  /*0850*/  @P3 ISETP.NE.AND P4, PT, R2, R15, PT ;  /* 0x0000000f0200320c */ /* 0x000fc40003f85270 */
[----:B------:R-:W-:Y:S02]  /*0860*/  SEL R4, R4, 0x2, P5 ;  /* 0x0000000204047807 */ /* 0x000fe40002800000 */
[----:B------:R-:W-:Y:S02]  /*0870*/  SEL R5, RZ, 0x1, !P0 ;  /* 0x00000001ff057807 */ /* 0x000fe40004000000 */
[----:B------:R-:W-:Y:S01]  /*0880*/  @P3 SEL R6, RZ, 0x1, P4 ;  /* 0x00000001ff063807 */ /* 0x000fe20002000000 */
[----:B------:R0:W2:Y:S01]  /*0890*/  @!UP1 SYNCS.EXCH.64 URZ, [UR6+0xa8], UR4 ;  /* 0x0000a804063f95b2 */ /* 0x0000a20008000100 */
[----:B------:R-:W-:Y:S01]  /*08a0*/  NOP ;  /* 0x0000000000007918 */ /* 0x000fe20000000000 */
[----:B------:R-:W-:Y:S05]  /*08b0*/  @!P1 BRA `(.L_x_4) ;  /* 0x0000000000089947 */ /* 0x000fea0003800000 */
[----:B-12-4-:R-:W-:Y:S01]  /*08c0*/  UCGABAR_ARV ;  /* 0x00000000000079c7 */ /* 0x016fe20008000000 */
[----:B------:R-:W-:Y:S05]  /*08d0*/  BRA `(.L_x_5) ;  /* 0x0000000000047947 */ /* 0x000fea0003800000 */
.L_x_4:
[----:B-12-4-:R-:W-:Y:S01]  /*08e0*/  NOP ;  /* 0x0000000000007918 */ /* 0x016fe20000000000 */
.L_x_5:
[----:B------:R-:W1:Y:S01]  /*08f0*/  LDC R2, c[0x0][0x75c] ;  /* 0x0001d700ff027b82 */ /* 0x000e620000000800 */
[----:B------:R-:W-:Y:S01]  /*0900*/  IMAD.MOV.U32 R3, RZ, RZ, RZ ;  /* 0x000000ffff037224 */ /* 0x000fe200078e00ff */
[----:B-1----:R-:W-:Y:S01]  /*0910*/  ISETP.NE.AND P3, PT, R2, 0x1, PT ;  /* 0x000000010200780c */ /* 0x002fe20003f65270 */
[----:B------:R-:W-:-:S12]  /*0920*/  IMAD.U32 R2, RZ, RZ, UR8 ;  /* 0x00000008ff027e24 */ /* 0x000fd8000f8e00ff */
[----:B------:R-:W1:Y:S01]  /*0930*/  @P3 LDC R17, c[0x0][0x10] ;  /* 0x00000400ff113b82 */ /* 0x000e620000000800 */
[----:B------:R-:W-:Y:S02]  /*0940*/  @P3 IMAD.MOV.U32 R11, RZ, RZ, RZ ;  /* 0x000000ffff0b3224 */ /* 0x000fe400078e00ff */
[----:B------:R-:W-:-:S05]  /*0950*/  @P3 IMAD.MOV.U32 R19, RZ, RZ, RZ ;  /* 0x000000ffff133224 */ /* 0x000fca00078e00ff */
[----:B------:R-:W2:Y:S01]  /*0960*/  @!P3 LDC R15, c[0x0][0xc] ;  /* 0x00000300ff0fbb82 */ /* 0x000ea20000000800 */
[----:B-1----:R-:W-:-:S04]  /*0970*/  @P3 IMAD.WIDE.U32 R16, R17, UR8, R10 ;  /* 0x0000000811103c25 */ /* 0x002fc8000f8e000a */
[----:B--2---:R-:W-:-:S04]  /*0980*/  @!P3 IMAD.WIDE.U32 R14, R10, R15, R2 ;  /* 0x0000000f0a0eb225 */ /* 0x004fc800078e0002 */
[----:B------:R-:W-:Y:S02]  /*0990*/  @P3 IMAD.MOV.U32 R2, RZ, RZ, R16 ;  /* 0x000000ffff023224 */ /* 0x000fe400078e0010 */
[----:B------:R-:W-:Y:S02]  /*09a0*/  @P3 IMAD.IADD R3, R17, 0x1, R19 ;  /* 0x0000000111033824 */ /* 0x000fe400078e0213 */
[----:B------:R-:W-:Y:S02]  /*09b0*/  @!P3 IMAD.MOV.U32 R2, RZ, RZ, R14 ;  /* 0x000000ffff02b224 */ /* 0x000fe400078e000e */
[----:B------:R-:W-:Y:S01]  /*09c0*/  @!P3 IMAD.MOV.U32 R3, RZ, RZ, R15 ;  /* 0x000000ffff03b224 */ /* 0x000fe200078e000f */
[----:B------:R-:W-:Y:S06]  /*09d0*/  @!P1 BRA `(.L_x_6) ;  /* 0x00000000000c9947 */ /* 0x000fec0003800000 */
[----:B------:R-:W-:Y:S01]  /*09e0*/  UCGABAR_WAIT ;  /* 0x0000000000007dc7 */ /* 0x000fe20008000000 */
[----:B------:R-:W-:Y:S01]  /*09f0*/  CCTL.IVALL ;  /* 0x00000000ff00798f */ /* 0x000fe20002000000 */
[----:B------:R-:W-:Y:S05]  /*0a00*/  BRA `(.L_x_7) ;  /* 0x0000000000047947 */ /* 0x000fea0003800000 */
.L_x_6:
[----:B------:R-:W-:Y:S06]  /*0a10*/  BAR.SYNC.DEFER_BLOCKING 0x0 ;  /* 0x0000000000007b1d */ /* 0x000fec0000010000 */
.L_x_7:
[----:B------:R-:W-:Y:S05]  /*0a20*/  @!P2 BRA `(.L_x_8) ;  /* 0x0000006000f0a947 */ /* 0x000fea0003800000 */
[----:B------:R-:W-:-:S13]  /*0a30*/  ISETP.GT.U32.AND P0, PT, R18, 0x1, PT ;  /* 0x000000011200780c */ /* 0x000fda0003f04070 */
[----:B0-----:R-:W-:Y:S05]  /*0a40*/  @P0 EXIT ;  /* 0x000000000000094d */ /* 0x001fea0003800000 */
[----:B------:R-:W-:Y:S01]  /*0a50*/  ULDC.64 UR4, c[0x0][0x750] ;  /* 0x0001d40000047ab9 */ /* 0x000fe20000000a00 */
[----:B------:R-:W-:Y:S01]  /*0a60*/  PRMT R15, RZ, 0x7610, R15 ;  /* 0x00007610ff0f7816 */ /* 0x000fe2000000000f */
[----:B------:R-:W-:Y:S01]  /*0a70*/  IMAD.MOV.U32 R16, RZ, RZ, -0x1 ;  /* 0xffffffffff107424 */ /* 0x000fe200078e00ff */
[----:B------:R-:W-:Y:S01]  /*0a80*/  ISETP.GE.U32.AND P0, PT, R2, UR4, PT ;  /* 0x0000000402007c0c */ /* 0x000fe2000bf06070 */
[----:B------:R-:W-:Y:S02]  /*0a90*/  IMAD.MOV.U32 R20, RZ, RZ, -0x1 ;  /* 0xffffffffff147424 */ /* 0x000fe400078e00ff */
[----:B------:R-:W-:Y:S01]  /*0aa0*/  IMAD.MOV.U32 R14, RZ, RZ, -0x1 ;  /* 0xffffffffff0e7424 */ /* 0x000fe200078e00ff */
[----:B------:R-:W-:-:S13]  /*0ab0*/  ISETP.GE.U32.AND.EX P0, PT, R3, UR5, PT, P0 ;  /* 0x0000000503007c0c */ /* 0x000fda000bf06100 */
[----:B------:R-:W-:Y:S05]  /*0ac0*/  @P0 BRA `(.L_x_9) ;  /* 0x0000000400280947 */ /* 0x000fea0003800000 */
[----:B------:R-:W0:Y:S01]  /*0ad0*/  LDC.64 R24, c[0x0][0x728] ;  /* 0x0001ca00ff187b82 */ /* 0x000e220000000a00 */
[----:B------:R-:W-:Y:S02]  /*0ae0*/  IMAD.MOV.U32 R14, RZ, RZ, R2 ;  /* 0x000000ffff0e7224 */ /* 0x000fe400078e0002 */
[----:B------:R-:W-:-:S05]  /*0af0*/  IMAD.MOV.U32 R15, RZ, RZ, R3 ;  /* 0x000000ffff0f7224 */ /* 0x000fca00078e0003 */
[----:B------:R-:W1:Y:S08]  /*0b00*/  LDC R20, c[0x0][0x730] ;  /* 0x0001cc00ff147b82 */ /* 0x000e700000000800 */
[----:B------:R-:W2:Y:S01]  /*0b10*/  LDC.64 R26, c[0x0][0x720] ;  /* 0x0001c800ff1a7b82 */ /* 0x000ea20000000a00 */
[----:B0-----:R-:W-:-:S04]  /*0b20*/  ISETP.NE.U32.AND P0, PT, R24, RZ, PT ;  /* 0x000000ff1800720c */ /* 0x001fc80003f05070 */
[----:B------:R-:W-:-:S13]  /*0b30*/  ISETP.NE.AND.EX P0, PT, R25, RZ, PT, P0 ;  /* 0x000000ff1900720c */ /* 0x000fda0003f05300 */
[----:B-12---:R-:W-:Y:S05]  /*0b40*/  @!P0 BRA `(.L_x_10) ;  /* 0x0000000000288947 */ /* 0x006fea0003800000 */
[----:B------:R-:W0:Y:S02]  /*0b50*/  LDC R9, c[0x0][0x734] ;  /* 0x0001cd00ff097b82 */ /* 0x000e240000000800 */
[----:B0-----:R-:W-:-:S05]  /*0b60*/  IADD3 R9, P0, R2, R9, RZ ;  /* 0x0000000902097210 */ /* 0x001fca0007f1e0ff */
[----:B------:R-:W-:-:S04]  /*0b70*/  IMAD.X R21, RZ, RZ, R3, P0 ;  /* 0x000000ffff157224 */ /* 0x000fc800000e0603 */
[----:B------:R-:W-:-:S04]  /*0b80*/  IMAD.WIDE.U32 R14, R21, R24, RZ ;  /* 0x00000018150e7225 */ /* 0x000fc800078e00ff */
[----:B------:R-:W-:-:S04]  /*0b90*/  IMAD.WIDE.U32 R16, P0, R9, R25, R14 ;  /* 0x0000001909107225 */ /* 0x000fc8000780000e */
[----:B------:R-:W-:-:S04]  /*0ba0*/  IMAD.WIDE.U32 R14, R9, R24, RZ ;  /* 0x00000018090e7225 */ /* 0x000fc800078e00ff */
[----:B------:R-:W-:Y:S01]  /*0bb0*/  IMAD.X R19, RZ, RZ, RZ, P0 ;  /* 0x000000ffff137224 */ /* 0x000fe200000e06ff */
[----:B------:R-:W-:Y:S01]  /*0bc0*/  IADD3 RZ, P0, R15, R16, RZ ;  /* 0x000000100fff7210 */ /* 0x000fe20007f1e0ff */
[----:B------:R-:W-:-:S04]  /*0bd0*/  IMAD.MOV.U32 R18, RZ, RZ, R17 ;  /* 0x000000ffff127224 */ /* 0x000fc800078e0011 */
[----:B------:R-:W-:-:S08]  /*0be0*/  IMAD.WIDE.U32.X R14, R21, R25, R18, P0 ;  /* 0x00000019150e7225 */ /* 0x000fd000000e0412 */
.L_x_10:
[----:B------:R-:W0:Y:S01]  /*0bf0*/  LDC.64 R30, c[0x0][0x740] ;  /* 0x0001d000ff1e7b82 */ /* 0x000e220000000a00 */
[--C-:B------:R-:W-:Y:S01]  /*0c00*/  SHF.R.U64 R29, R14, R20, R15.reuse ;  /* 0x000000140e1d7219 */ /* 0x100fe2000000120f */
[----:B------:R-:W-:Y:S01]  /*0c10*/  IMAD R33, R13, R22, R10 ;  /* 0x000000160d217224 */ /* 0x000fe200078e020a */
[----:B------:R-:W-:Y:S01]  /*0c20*/  SHF.R.U32.HI R9, RZ, R20, R15 ;  /* 0x00000014ff097219 */ /* 0x000fe2000001160f */
[----:B------:R-:W-:Y:S01]  /*0c30*/  IMAD.MOV.U32 R25, RZ, RZ, 0x1 ;  /* 0x00000001ff197424 */ /* 0x000fe200078e00ff */
[----:B------:R-:W-:-:S03]  /*0c40*/  IADD3 R11, P0, RZ, -R29, RZ ;  /* 0x8000001dff0b7210 */ /* 0x000fc60007f1e0ff */
[----:B------:R-:W1:Y:S02]  /*0c50*/  LDC R24, c[0x0][0x718] ;  /* 0x0001c600ff187b82 */ /* 0x000e640000000800 */
[----:B------:R-:W-:Y:S02]  /*0c60*/  IMAD.X R9, RZ, RZ, ~R9, P0 ;  /* 0x000000ffff097224 */ /* 0x000fe400000e0e09 */
[----:B------:R-:W-:-:S04]  /*0c70*/  IMAD.WIDE.U32 R14, R11, R26, R2 ;  /* 0x0000001a0b0e7225 */ /* 0x000fc800078e0002 */
[----:B------:R-:W2:Y:S01]  /*0c80*/  LDC R20, c[0x0][0x708] ;  /* 0x0001c200ff147b82 */ /* 0x000ea20000000800 */
[----:B------:R-:W-:Y:S02]  /*0c90*/  IMAD R16, R9, R26, RZ ;  /* 0x0000001a09107224 */ /* 0x000fe400078e02ff */
[----:B------:R-:W-:Y:S02]  /*0ca0*/  IMAD.MOV.U32 R9, RZ, RZ, -0x1 ;  /* 0xffffffffff097424 */ /* 0x000fe400078e00ff */
[----:B------:R-:W-:-:S03]  /*0cb0*/  IMAD R11, R11, R27, R16 ;  /* 0x0000001b0b0b7224 */ /* 0x000fc600078e0210 */
[----:B------:R-:W3:Y:S01]  /*0cc0*/  LDC R28, c[0x0][0x758] ;  /* 0x0001d600ff1c7b82 */ /* 0x000ee20000000800 */
[----:B------:R-:W-:Y:S01]  /*0cd0*/  IMAD.IADD R11, R15, 0x1, R11 ;  /* 0x000000010f0b7824 */ /* 0x000fe200078e020b */
[----:B0-----:R-:W-:-:S04]  /*0ce0*/  ISETP.NE.U32.AND P0, PT, R30, RZ, PT ;  /* 0x000000ff1e00720c */ /* 0x001fc80003f05070 */
[----:B------:R-:W-:Y:S02]  /*0cf0*/  ISETP.NE.AND.EX P0, PT, R31, RZ, PT, P0 ;  /* 0x000000ff1f00720c */ /* 0x000fe40003f05300 */
[----:B------:R-:W0:Y:S01]  /*0d00*/  LDC R26, c[0x0][0x700] ;  /* 0x0001c000ff1a7b82 */ /* 0x000e220000000800 */
[-CC-:B-1----:R-:W-:Y:S02]  /*0d10*/  SHF.R.U64 R18, R14, R24.reuse, R11.reuse ;  /* 0x000000180e127219 */ /* 0x182fe4000000120b */
[----:B------:R-:W-:-:S05]  /*0d20*/  SHF.R.U32.HI R11, RZ, R24, R11 ;  /* 0x00000018ff0b7219 */ /* 0x000fca000001160b */
[----:B------:R-:W1:Y:S01]  /*0d30*/  LDC R21, c[0x0][0x748] ;  /* 0x0001d200ff157b82 */ /* 0x000e620000000800 */
[-CC-:B--2---:R-:W-:Y:S02]  /*0d40*/  SHF.R.U64 R24, R18, R20.reuse, R11.reuse ;  /* 0x0000001412187219 */ /* 0x184fe4000000120b */
[----:B------:R-:W-:-:S05]  /*0d50*/  SHF.R.U32.HI R11, RZ, R20, R11 ;  /* 0x00000014ff0b7219 */ /* 0x000fca000001160b */
[----:B------:R-:W2:Y:S01]  /*0d60*/  LDC R23, c[0x0][0x738] ;  /* 0x0001ce00ff177b82 */ /* 0x000ea20000000800 */
[-CC-:B---3--:R-:W-:Y:S02]  /*0d70*/  SHF.R.U64 R20, R24, R28.reuse, R11.reuse ;  /* 0x0000001c18147219 */ /* 0x188fe4000000120b */
[-C--:B------:R-:W-:Y:S02]  /*0d80*/  SHF.L.U32 R9, R9, R28.reuse, RZ ;  /* 0x0000001c09097219 */ /* 0x080fe400000006ff */
[----:B------:R-:W-:Y:S01]  /*0d90*/  SHF.R.U32.HI R11, RZ, R28, R11 ;  /* 0x0000001cff0b7219 */ /* 0x000fe2000001160b */
[----:B------:R-:W-:Y:S01]  /*0da0*/  IMAD.MOV.U32 R10, RZ, RZ, R20 ;  /* 0x000000ffff0a7224 */ /* 0x000fe200078e0014 */
[----:B------:R-:W-:Y:S01]  /*0db0*/  LOP3.LUT R13, RZ, R9, RZ, 0x33, !PT ;  /* 0x00000009ff0d7212 */ /* 0x000fe200078e33ff */
[----:B------:R-:W3:Y:S01]  /*0dc0*/  LDC R27, c[0x0][0x710] ;  /* 0x0001c400ff1b7b82 */ /* 0x000ee20000000800 */
[----:B------:R-:W-:Y:S05]  /*0dd0*/  @!P0 BRA `(.L_x_11) ;  /* 0x0000000000288947 */ /* 0x000fea0003800000 */
[----:B------:R-:W4:Y:S02]  /*0de0*/  LDC R9, c[0x0][0x74c] ;  /* 0x0001d300ff097b82 */ /* 0x000f240000000800 */
[----:B----4-:R-:W-:-:S05]  /*0df0*/  IADD3 R9, P0, R20, R9, RZ ;  /* 0x0000000914097210 */ /* 0x010fca0007f1e0ff */
        /* <DEDUP_REMOVED lines=8> */
.L_x_11:
[----:B-1----:R-:W-:Y:S01]  /*0e80*/  SHF.R.U64 R11, R10, R21, R11 ;  /* 0x000000150a0b7219 */ /* 0x002fe2000000120b */
[----:B------:R-:W-:Y:S01]  /*0e90*/  IMAD.MOV.U32 R15, RZ, RZ, 0x1 ;  /* 0x00000001ff0f7424 */ /* 0x000fe200078e00ff */
[----:B------:R-:W-:Y:S01]  /*0ea0*/  LOP3.LUT R10, R24, R13, RZ, 0xc0, !PT ;  /* 0x0000000d180a7212 */ /* 0x000fe200078ec0ff */
[----:B0-----:R-:W-:Y:S01]  /*0eb0*/  VIADD R13, R26, 0xffffffff ;  /* 0xffffffff1a0d7836 */ /* 0x001fe20000000000 */
[----:B------:R-:W-:Y:S01]  /*0ec0*/  SHF.L.U32 R9, R25, R28, RZ ;  /* 0x0000001c19097219 */ /* 0x000fe200000006ff */
[----:B------:R-:W-:Y:S01]  /*0ed0*/  IMAD.MOV R14, RZ, RZ, -R11 ;  /* 0x000000ffff0e7224 */ /* 0x000fe200078e0a0b */
[----:B------:R-:W-:Y:S02]  /*0ee0*/  SEL R12, R12, R33, !P3 ;  /* 0x000000210c0c7207 */ /* 0x000fe40005800000 */
[----:B------:R-:W-:Y:S01]  /*0ef0*/  LOP3.LUT R13, R18, R13, RZ, 0xc0, !PT ;  /* 0x0000000d120d7212 */ /* 0x000fe200078ec0ff */
[----:B------:R-:W-:Y:S02]  /*0f00*/  IMAD R11, R9, R11, R10 ;  /* 0x0000000b090b7224 */ /* 0x000fe400078e020a */
[----:B--2---:R-:W-:-:S02]  /*0f10*/  IMAD R9, R14, R23, R20 ;  /* 0x000000170e097224 */ /* 0x004fc400078e0214 */
[----:B---3--:R-:W-:Y:S02]  /*0f20*/  IMAD R12, R11, R27, R12 ;  /* 0x0000001b0b0c7224 */ /* 0x008fe400078e020c */
[----:B------:R-:W-:Y:S02]  /*0f30*/  IMAD R9, R9, R26, R13 ;  /* 0x0000001a09097224 */ /* 0x000fe400078e020d */
[----:B------:R-:W-:-:S03]  /*0f40*/  IMAD.MOV.U32 R14, RZ, RZ, R29 ;  /* 0x000000ffff0e7224 */ /* 0x000fc600078e001d */
[----:B------:R-:W-:Y:S02]  /*0f50*/  SEL R20, R9, R12, !P3 ;  /* 0x0000000c09147207 */ /* 0x000fe40005800000 */
[----:B------:R-:W-:-:S07]  /*0f60*/  SEL R16, R12, R9, !P3 ;  /* 0x000000090c107207 */ /* 0x000fce0005800000 */
.L_x_9:
[----:B------:R-:W-:-:S08]  /*0f70*/  NOP ;  /* 0x0000000000007918 */ /* 0x000fd00000000000 */
[----:B------:R-:W0:Y:S02]  /*0f80*/  USETMAXREG.TRY_ALLOC.CTAPOOL UP0, 0xe8 ;  /* 0x000000e8000079c8 */ /* 0x000e240008000600 */
[----:B0-----:R-:W-:-:S13]  /*0f90*/  PLOP3.LUT P0, PT, PT, PT, UP0, 0x80, 0x0 ;  /* 0x000000000000781c */ /* 0x001fda0003f0f008 */
[----:B------:R-:W-:Y:S05]  /*0fa0*/  @!P0 BRA `(.L_x_9) ;  /* 0xfffffffc00f08947 */ /* 0x000fea000383ffff */
[----:B------:R-:W-:Y:S01]  /*0fb0*/  ULDC.64 UR4, c[0x0][0x698] ;  /* 0x0001a60000047ab9 */ /* 0x000fe20000000a00 */
[----:B------:R-:W-:Y:S01]  /*0fc0*/  ULDC.64 UR14, c[0x0][0x208] ;  /* 0x00008200000e7ab9 */ /* 0x000fe20000000a00 */
[----:B------:R-:W-:-:S04]  /*0fd0*/  ISETP.NE.U32.AND P0, PT, RZ, UR4, PT ;  /* 0x00000004ff007c0c */ /* 0x000fc8000bf05070 */
[----:B------:R-:W-:-:S13]  /*0fe0*/  ISETP.NE.AND.EX P0, PT, RZ, UR5, PT, P0 ;  /* 0x00000005ff007c0c */ /* 0x000fda000bf05300 */
[----:B------:R-:W-:Y:S05]  /*0ff0*/  @!P0 BRA `(.L_x_12) ;  /* 0x00000000001c8947 */ /* 0x000fea0003800000 */
[----:B------:R-:W0:Y:S02]  /*1000*/  LDC.64 R10, c[0x0][0x698] ;  /* 0x0001a600ff0a7b82 */ /* 0x000e240000000a00 */
[----:B0-----:R-:W2:Y:S02]  /*1010*/  LDG.E.64 R10, desc[UR14][R10.64] ;  /* 0x0000000e0a0a7981 */ /* 0x001ea4000c1e1b00 */
[----:B--2---:R-:W-:-:S04]  /*1020*/  ISETP.NE.U32.AND P0, PT, R10, RZ, PT ;  /* 0x000000ff0a00720c */ /* 0x004fc80003f05070 */
[----:B------:R-:W-:-:S13]  /*1030*/  ISETP.NE.AND.EX P0, PT, R11, RZ, PT, P0 ;  /* 0x000000ff0b00720c */ /* 0x000fda0003f05300 */
[----:B------:R-:W-:Y:S05]  /*1040*/  @!P0 BRA `(.L_x_12) ;  /* 0x0000000000088947 */ /* 0x000fea0003800000 */
[----:B------:R0:W5:Y:S01]  /*1050*/  LD.E R9, desc[UR14][R10.64] ;  /* 0x0000000e0a097980 */ /* 0x000162000c101900 */
[----:B------:R-:W-:Y:S05]  /*1060*/  BRA `(.L_x_13) ;  /* 0x0000000000207947 */ /* 0x000fea0003800000 */
.L_x_12:
[----:B------:R-:W-:Y:S02]  /*1070*/  ULDC.64 UR4, c[0x0][0x688] ;  /* 0x0001a20000047ab9 */ /* 0x000fe40000000a00 */
[----:B------:R-:W-:-:S04]  /*1080*/  ISETP.NE.U32.AND P0, PT, RZ, UR4, PT ;  /* 0x00000004ff007c0c */ /* 0x000fc8000bf05070 */
[----:B------:R-:W-:-:S13]  /*1090*/  ISETP.NE.AND.EX P0, PT, RZ, UR5, PT, P0 ;  /* 0x00000005ff007c0c */ /* 0x000fda000bf05300 */
[----:B------:R-:W-:Y:S05]  /*10a0*/  @!P0 BRA `(.L_x_14) ;  /* 0x00000000000c8947 */ /* 0x000fea0003800000 */
[----:B------:R-:W0:Y:S02]  /*10b0*/  LDC.64 R10, c[0x0][0x688] ;  /* 0x0001a200ff0a7b82 */ /* 0x000e240000000a00 */
[----:B0-----:R1:W5:Y:S01]  /*10c0*/  LDG.E R9, desc[UR14][R10.64] ;  /* 0x0000000e0a097981 */ /* 0x001362000c1e1900 */
[----:B------:R-:W-:Y:S05]  /*10d0*/  BRA `(.L_x_13) ;  /* 0x0000000000047947 */ /* 0x000fea0003800000 */
.L_x_14:
[----:B------:R-:W2:Y:S02]  /*10e0*/  LDC R9, c[0x0][0x680] ;  /* 0x0001a000ff097b82 */ /* 0x000ea40000000800 */
.L_x_13:
[----:B------:R-:W-:Y:S02]  /*10f0*/  ULDC.64 UR4, c[0x0][0x6a0] ;  /* 0x0001a80000047ab9 */ /* 0x000fe40000000a00 */
[----:B------:R-:W-:-:S04]  /*1100*/  ISETP.NE.U32.AND P0, PT, RZ, UR4, PT ;  /* 0x00000004ff007c0c */ /* 0x000fc8000bf05070 */
[----:B------:R-:W-:-:S13]  /*1110*/  ISETP.NE.AND.EX P0, PT, RZ, UR5, PT, P0 ;  /* 0x00000005ff007c0c */ /* 0x000fda000bf05300 */
[----:B------:R-:W-:Y:S05]  /*1120*/  @!P0 BRA `(.L_x_15) ;  /* 0x00000000001c8947 */ /* 0x000fea0003800000 */
[----:B01----:R-:W0:Y:S02]  /*1130*/  LDC.64 R10, c[0x0][0x6a0] ;  /* 0x0001a800ff0a7b82 */ /* 0x003e240000000a00 */
[----:B0-----:R-:W3:Y:S02]  /*1140*/  LDG.E.64 R10, desc[UR14][R10.64] ;  /* 0x0000000e0a0a7981 */ /* 0x001ee4000c1e1b00 */
[----:B---3--:R-:W-:-:S04]  /*1150*/  ISETP.NE.U32.AND P0, PT, R10, RZ, PT ;  /* 0x000000ff0a00720c */ /* 0x008fc80003f05070 */
[----:B------:R-:W-:-:S13]  /*1160*/  ISETP.NE.AND.EX P0, PT, R11, RZ, PT, P0 ;  /* 0x000000ff0b00720c */ /* 0x000fda0003f05300 */
[----:B------:R-:W-:Y:S05]  /*1170*/  @!P0 BRA `(.L_x_15) ;  /* 0x0000000000088947 */ /* 0x000fea0003800000 */
[----:B------:R0:W5:Y:S01]  /*1180*/  LD.E R10, desc[UR14][R10.64] ;  /* 0x0000000e0a0a7980 */ /* 0x000162000c101900 */
[----:B------:R-:W-:Y:S05]  /*1190*/  BRA `(.L_x_16) ;  /* 0x0000000000207947 */ /* 0x000fea0003800000 */
.L_x_15:
[----:B------:R-:W-:Y:S02]  /*11a0*/  ULDC.64 UR4, c[0x0][0x690] ;  /* 0x0001a40000047ab9 */ /* 0x000fe40000000a00 */
[----:B------:R-:W-:-:S04]  /*11b0*/  ISETP.NE.U32.AND P0, PT, RZ, UR4, PT ;  /* 0x00000004ff007c0c */ /* 0x000fc8000bf05070 */
[----:B------:R-:W-:-:S13]  /*11c0*/  ISETP.NE.AND.EX P0, PT, RZ, UR5, PT, P0 ;  /* 0x00000005ff007c0c */ /* 0x000fda000bf05300 */
[----:B------:R-:W-:Y:S05]  /*11d0*/  @!P0 BRA `(.L_x_17) ;  /* 0x00000000000c8947 */ /* 0x000fea0003800000 */
[----:B01----:R-:W0:Y:S02]  /*11e0*/  LDC.64 R10, c[0x0][0x690] ;  /* 0x0001a400ff0a7b82 */ /* 0x003e240000000a00 */
[----:B0-----:R1:W5:Y:S01]  /*11f0*/  LDG.E R10, desc[UR14][R10.64] ;  /* 0x0000000e0a0a7981 */ /* 0x001362000c1e1900 */
[----:B------:R-:W-:Y:S05]  /*1200*/  BRA `(.L_x_16) ;  /* 0x0000000000047947 */ /* 0x000fea0003800000 */
.L_x_17:
[----:B01----:R-:W3:Y:S02]  /*1210*/  LDC R10, c[0x0][0x684] ;  /* 0x0001a100ff0a7b82 */ /* 0x003ee40000000800 */
.L_x_16:
[----:B------:R-:W-:-:S13]  /*1220*/  LOP3.LUT P0, RZ, R15, 0xff, RZ, 0xc0, !PT ;  /* 0x000000ff0fff7812 */ /* 0x000fda000780c0ff */
[----:B------:R-:W-:Y:S05]  /*1230*/  @!P0 EXIT ;  /* 0x000000000000894d */ /* 0x000fea0003800000 */
[----:B------:R-:W-:Y:S01]  /*1240*/  ULDC UR4, c[0x0][0x28c] ;  /* 0x0000a30000047ab9 */ /* 0x000fe20000000800 */
[----:B------:R-:W-:Y:S01]  /*1250*/  LOP3.LUT R94, R4, 0x1, RZ, 0xfc, !PT ;  /* 0x00000001045e7812 */ /* 0x000fe200078efcff */
[----:B------:R-:W-:-:S04]  /*1260*/  UIADD3 UR4, UR4, 0x3f, URZ ;  /* 0x0000003f04047890 */ /* 0x000fc8000fffe03f */
[----:B------:R-:W-:-:S04]  /*1270*/  USHF.R.S32.HI UR5, URZ, 0x1f, UR4 ;  /* 0x0000001f3f057899 */ /* 0x000fc80008011404 */
[----:B------:R-:W-:-:S03]  /*1280*/  ULEA.HI UR5, UR5, UR4, URZ, 0x6 ;  /* 0x0000000405057291 */ /* 0x000fc6000f8f303f */
[----:B------:R-:W-:Y:S01]  /*1290*/  UMOV UR4, URZ ;  /* 0x0000003f00047c82 */ /* 0x000fe20008000000 */
[----:B------:R-:W-:-:S03]  /*12a0*/  USHF.R.S32.HI UR6, URZ, 0x6, UR5 ;  /* 0x000000063f067899 */ /* 0x000fc60008011405 */
[----:B------:R-:W-:-:S09]  /*12b0*/  UMOV UR5, URZ ;  /* 0x0000003f00057c82 */ /* 0x000fd20008000000 */
.L_x_154:
[----:B01----:R-:W-:Y:S02]  /*12c0*/  LOP3.LUT R11, R0, 0x80, RZ, 0xc0, !PT ;  /* 0x00000080000b7812 */ /* 0x003fe400078ec0ff */
[----:B------:R-:W-:Y:S02]  /*12d0*/  CS2R R86, SRZ ;  /* 0x0000000000567805 */ /* 0x000fe4000001ff00 */
[----:B---3--:R-:W-:Y:S02]  /*12e0*/  CS2R R24, SRZ ;  /* 0x0000000000187805 */ /* 0x008fe4000001ff00 */
[----:B------:R-:W-:Y:S02]  /*12f0*/  CS2R R26, SRZ ;  /* 0x00000000001a7805 */ /* 0x000fe4000001ff00 */
[----:B------:R-:W-:Y:S02]  /*1300*/  SHF.R.U32.HI R12, RZ, 0x7, R11 ;  /* 0x00000007ff0c7819 */ /* 0x000fe4000001160b */
[----:B------:R-:W-:-:S02]  /*1310*/  CS2R R28, SRZ ;  /* 0x00000000001c7805 */ /* 0x000fc4000001ff00 */
[----:B------:R-:W-:Y:S02]  /*1320*/  VIMNMX R11, RZ, UR6, PT ;  /* 0x00000006ff0b7c48 */ /* 0x000fe4000bfe0100 */
[----:B------:R-:W-:Y:S02]  /*1330*/  CS2R R30, SRZ ;  /* 0x00000000001e7805 */ /* 0x000fe4000001ff00 */
[----:B------:R-:W-:Y:S02]  /*1340*/  CS2R R32, SRZ ;  /* 0x0000000000207805 */ /* 0x000fe4000001ff00 */
[----:B------:R-:W-:Y:S01]  /*1350*/  CS2R R34, SRZ ;  /* 0x0000000000227805 */ /* 0x000fe2000001ff00 */
[----:B------:R-:W0:Y:S01]  /*1360*/  SHFL.IDX PT, R12, R12, RZ, 0x1f ;  /* 0x00001fff0c0c7589 */ /* 0x000e2200000e0000 */
[----:B------:R-:W-:Y:S02]  /*1370*/  IADD3 R11, -R11, UR6, RZ ;  /* 0x000000060b0b7c10 */ /* 0x000fe4000fffe1ff */
[----:B------:R-:W-:-:S02]  /*1380*/  CS2R R36, SRZ ;  /* 0x0000000000247805 */ /* 0x000fc4000001ff00 */
[----:B------:R-:W-:Y:S02]  /*1390*/  CS2R R38, SRZ ;  /* 0x0000000000267805 */ /* 0x000fe4000001ff00 */
[----:B------:R-:W-:Y:S02]  /*13a0*/  CS2R R40, SRZ ;  /* 0x0000000000287805 */ /* 0x000fe4000001ff00 */
[----:B------:R-:W-:Y:S02]  /*13b0*/  ISETP.GE.AND P0, PT, R11, 0x1, PT ;  /* 0x000000010b00780c */ /* 0x000fe40003f06270 */
[----:B------:R-:W-:Y:S02]  /*13c0*/  CS2R R42, SRZ ;  /* 0x00000000002a7805 */ /* 0x000fe4000001ff00 */
[----:B------:R-:W-:Y:S02]  /*13d0*/  CS2R R44, SRZ ;  /* 0x00000000002c7805 */ /* 0x000fe4000001ff00 */
[----:B------:R-:W-:-:S02]  /*13e0*/  CS2R R46, SRZ ;  /* 0x00000000002e7805 */ /* 0x000fc4000001ff00 */
[----:B------:R-:W-:Y:S02]  /*13f0*/  CS2R R48, SRZ ;  /* 0x0000000000307805 */ /* 0x000fe4000001ff00 */
[----:B------:R-:W-:Y:S02]  /*1400*/  CS2R R50, SRZ ;  /* 0x0000000000327805 */ /* 0x000fe4000001ff00 */
[----:B------:R-:W-:Y:S02]  /*1410*/  CS2R R52, SRZ ;  /* 0x0000000000347805 */ /* 0x000fe4000001ff00 */
        /* <DEDUP_REMOVED lines=12> */
[----:B0-----:R-:W-:Y:S02]  /*14e0*/  R2UR UR7, R12 ;  /* 0x000000000c0772ca */ /* 0x001fe400000e0000 */
[----:B------:R-:W-:Y:S02]  /*14f0*/  CS2R R78, SRZ ;  /* 0x00000000004e7805 */ /* 0x000fe4000001ff00 */
[----:B------:R-:W-:-:S02]  /*1500*/  CS2R R80, SRZ ;  /* 0x0000000000507805 */ /* 0x000fc4000001ff00 */
[----:B------:R-:W-:Y:S02]  /*1510*/  CS2R R82, SRZ ;  /* 0x0000000000527805 */ /* 0x000fe4000001ff00 */
[----:B------:R-:W-:Y:S01]  /*1520*/  CS2R R84, SRZ ;  /* 0x0000000000547805 */ /* 0x000fe2000001ff00 */
[----:B-----5:R-:W-:Y:S06]  /*1530*/  @!P0 BRA `(.L_x_18) ;  /* 0x0000000400348947 */ /* 0x020fec0003800000 */
[----:B------:R-:W0:Y:S01]  /*1540*/  S2UR UR10, SR_CgaCtaId ;  /* 0x00000000000a79c3 */ /* 0x000e220000008800 */
[----:B------:R-:W-:Y:S01]  /*1550*/  ULEA.HI UR8, UR7, UR7, URZ, 0x1 ;  /* 0x0000000707087291 */ /* 0x000fe2000f8f083f */
[----:B------:R-:W-:Y:S01]  /*1560*/  IMAD.U32 R17, RZ, RZ, UR4 ;  /* 0x00000004ff117e24 */ /* 0x000fe2000f8e00ff */
[----:B------:R-:W-:Y:S01]  /*1570*/  UMOV UR9, 0x400 ;  /* 0x0000040000097882 */ /* 0x000fe20000000000 */
[----:B------:R-:W-:Y:S01]  /*1580*/  IMAD.U32 R12, RZ, RZ, UR5 ;  /* 0x00000005ff0c7e24 */ /* 0x000fe2000f8e00ff */
[----:B------:R-:W-:Y:S02]  /*1590*/  ULOP3.LUT UR8, UR8, 0xffffe, URZ, 0xc0, !UPT ;  /* 0x000ffffe08087892 */ /* 0x000fe4000f8ec03f */
[----:B------:R-:W-:Y:S02]  /*15a0*/  UPLOP3.LUT UP0, UPT, UPT, UPT, UPT, 0x40, 0x0 ;  /* 0x000000000000789c */ /* 0x000fe40003f0e870 */
[----:B------:R-:W-:Y:S01]  /*15b0*/  UIADD3 UR8, UR7, -UR8, URZ ;  /* 0x8000000807087290 */ /* 0x000fe2000fffe03f */
[----:B------:R-:W-:Y:S01]  /*15c0*/  UMOV UR12, UR5 ;  /* 0x00000005000c7c82 */ /* 0x000fe20008000000 */
[----:B0-----:R-:W-:-:S04]  /*15d0*/  ULEA UR9, UR10, UR9, 0x18 ;  /* 0x000000090a097291 */ /* 0x001fc8000f8ec03f */
[----:B------:R-:W-:-:S04]  /*15e0*/  ULEA UR8, UR8, UR9, 0xc ;  /* 0x0000000908087291 */ /* 0x000fc8000f8e603f */
[----:B------:R-:W-:-:S04]  /*15f0*/  UIADD3 UR8, UR8, 0x180, URZ ;  /* 0x0000018008087890 */ /* 0x000fc8000fffe03f */
[----:B------:R-:W-:-:S04]  /*1600*/  USHF.R.U32.HI UR8, URZ, 0x4, UR8 ;  /* 0x000000043f087899 */ /* 0x000fc80008011608 */
[----:B------:R-:W-:-:S12]  /*1610*/  ULOP3.LUT UR7, UR8, 0x3fff, URZ, 0xc0, !UPT ;  /* 0x00003fff08077892 */ /* 0x000fd8000f8ec03f */
.L_x_25:
[----:B------:R-:W-:-:S13]  /*1620*/  ISETP.NE.AND P1, PT, R94, 0x3, PT ;  /* 0x000000035e00780c */ /* 0x000fda0003f25270 */
[----:B0-----:R-:W-:Y:S05]  /*1630*/  @!P1 BRA `(.L_x_19) ;  /* 0x0000000000049947 */ /* 0x001fea0003800000 */
[----:B------:R-:W-:Y:S01]  /*1640*/  BPT.TRAP 0x1 ;  /* 0x000000040000795c */ /* 0x000fe20000300000 */
.L_x_19:
[----:B------:R-:W0:Y:S01]  /*1650*/  S2UR UR9, SR_CgaCtaId ;  /* 0x00000000000979c3 */ /* 0x000e220000008800 */
[----:B------:R-:W-:Y:S01]  /*1660*/  UMOV UR8, 0x400 ;  /* 0x0000040000087882 */ /* 0x000fe20000000000 */
[----:B------:R-:W-:Y:S01]  /*1670*/  SHF.L.U32 R15, R17, 0x1f, RZ ;  /* 0x0000001f110f7819 */ /* 0x000fe200000006ff */
[----:B0-----:R-:W-:-:S04]  /*1680*/  ULEA UR16, UR9, UR8, 0x18 ;  /* 0x0000000809107291 */ /* 0x001fc8000f8ec03f */
[----:B------:R-:W-:-:S09]  /*1690*/  ULEA UR8, UR12, UR16, 0x3 ;  /* 0x000000100c087291 */ /* 0x000fd2000f8e183f */
[----:B------:R0:W1:Y:S01]  /*16a0*/  SYNCS.PHASECHK.TRANS64.TRYWAIT P0, [UR8], R15 ;  /* 0x0000000fff0075a7 */ /* 0x0000620008000148 */
[----:B------:R-:W-:Y:S05]  /*16b0*/  @!P1 BRA `(.L_x_20) ;  /* 0x0000000000049947 */ /* 0x000fea0003800000 */
[----:B------:R-:W-:Y:S01]  /*16c0*/  BPT.TRAP 0x1 ;  /* 0x000000040000795c */ /* 0x000fe20000300000 */
.L_x_20:
[C---:B------:R-:W-:Y:S02]  /*16d0*/  IMAD.SHL.U32 R13, R0.reuse, 0x20, RZ ;  /* 0x00000020000d7824 */ /* 0x040fe400078e00ff */
[C---:B------:R-:W-:Y:S02]  /*16e0*/  IMAD.SHL.U32 R18, R0.reuse, 0x200, RZ ;  /* 0x0000020000127824 */ /* 0x040fe400078e00ff */
[----:B------:R-:W-:Y:S01]  /*16f0*/  IMAD.SHL.U32 R22, R0, 0x10, RZ ;  /* 0x0000001000167824 */ /* 0x000fe200078e00ff */
[----:B------:R-:W-:-:S04]  /*1700*/  LOP3.LUT R13, R13, 0x1c00, RZ, 0xc0, !PT ;  /* 0x00001c000d0d7812 */ /* 0x000fc800078ec0ff */
[----:B------:R-:W-:Y:S01]  /*1710*/  LOP3.LUT R13, R13, 0x200, R18, 0xf8, !PT ;  /* 0x000002000d0d7812 */ /* 0x000fe200078ef812 */
[----:B-1----:R-:W-:Y:S06]  /*1720*/  @P0 BRA `(.L_x_21) ;  /* 0x0000000000080947 */ /* 0x002fec0003800000 */
[----:B------:R-:W1:Y:S02]  /*1730*/  SYNCS.PHASECHK.TRANS64.TRYWAIT P0, [UR8], R15 ;  /* 0x0000000fff0075a7 */ /* 0x000e640008000148 */
[----:B-1----:R-:W-:Y:S05]  /*1740*/  @!P0 BRA `(.L_x_22) ;  /* 0x0000006c00f08947 */ /* 0x002fea0003800000 */
.L_x_21:
[----:B------:R-:W-:Y:S01]  /*1750*/  USHF.L.U32 UR8, UR12, 0xa, URZ ;  /* 0x0000000a0c087899 */ /* 0x000fe2000800063f */
[----:B------:R-:W-:Y:S01]  /*1760*/  LOP3.LUT R13, R13, 0x1c0, R22, 0xf8, !PT ;  /* 0x000001c00d0d7812 */ /* 0x000fe200078ef816 */
[----:B------:R-:W-:Y:S02]  /*1770*/  UIADD3 UR9, UR16, 0x12180, URZ ;  /* 0x0001218010097890 */ /* 0x000fe4000fffe03f */
[----:B------:R-:W-:Y:S02]  /*1780*/  ULOP3.LUT UR13, UR7, 0x10000, URZ, 0xfc, !UPT ;  /* 0x00010000070d7892 */ /* 0x000fe4000f8efc3f */
[----:B------:R-:W-:Y:S01]  /*1790*/  LEA.HI R13, R13, UR8, RZ, 0x1d ;  /* 0x000000080d0d7c11 */ /* 0x000fe2000f8fe8ff */
[----:B------:R-:W-:Y:S02]  /*17a0*/  USHF.R.U32.HI UR9, URZ, 0x4, UR9 ;  /* 0x000000043f097899 */ /* 0x000fe40008011609 */
[----:B------:R-:W-:Y:S02]  /*17b0*/  ULEA UR13, UR12, UR13, 0x9 ;  /* 0x0000000d0c0d7291 */ /* 0x000fe4000f8e483f */
[----:B------:R-:W4:Y:S01]  /*17c0*/  LDS.64 R88, [R13+UR16+0x36180] ;  /* 0x036180100d587984 */ /* 0x000f220008000a00 */
[----:B------:R-:W-:Y:S01]  /*17d0*/  ULOP3.LUT UR9, UR9, 0x3fff, URZ, 0xc0, !UPT ;  /* 0x00003fff09097892 */ /* 0x000fe2000f8ec03f */
[----:B------:R-:W-:-:S03]  /*17e0*/  UMOV UR11, 0x40000040 ;  /* 0x40000040000b7882 */ /* 0x000fc60000000000 */
[----:B------:R-:W-:-:S04]  /*17f0*/  ULOP3.LUT UR9, UR9, 0x10000, URZ, 0xfc, !UPT ;  /* 0x0001000009097892 */ /* 0x000fc8000f8efc3f */
[----:B------:R-:W-:-:S03]  /*1800*/  UIADD3 UR10, UR8, UR9, URZ ;  /* 0x00000009080a7290 */ /* 0x000fc6000fffe03f */
[----:B------:R-:W-:Y:S01]  /*1810*/  UMOV UR8, UR13 ;  /* 0x0000000d00087c82 */ /* 0x000fe20008000000 */
[----:B------:R-:W-:Y:S01]  /*1820*/  UMOV UR9, 0x80000020 ;  /* 0x8000002000097882 */ /* 0x000fe20000000000 */
[----:B----4-:R-:W-:-:S06]  /*1830*/  WARPGROUP.ARRIVE ;  /* 0x00000000000079c5 */ /* 0x010fcc0000000000 */
[----:B------:R-:W-:Y:S01]  /*1840*/  HGMMA.SP.64x128x32.F32.BF16 R24, gdesc[UR8], R24, UP0, R88, 0x0 ;  /* 0x09e05800081879f0 */ /* 0x000fe2000bf01a18 */
[----:B------:R-:W-:Y:S02]  /*1850*/  UIADD3 UR8, UR13, 0x2, URZ ;  /* 0x000000020d087890 */ /* 0x000fe4000fffe03f */
[----:B------:R-:W-:Y:S01]  /*1860*/  UIADD3 UR10, UR10, 0x4, URZ ;  /* 0x000000040a0a7890 */ /* 0x000fe2000fffe03f */
[----:B------:R-:W-:Y:S01]  /*1870*/  UMOV UR9, 0x80000020 ;  /* 0x8000002000097882 */ /* 0x000fe20000000000 */
[----:B------:R-:W-:-:S11]  /*1880*/  UMOV UR11, 0x40000040 ;  /* 0x40000040000b7882 */ /* 0x000fd60000000000 */
[----:B------:R-:W-:Y:S03]  /*1890*/  HGMMA.SP.64x128x32.F32.BF16 R24, gdesc[UR8], R24, R89, 0x0, gsb0 ;  /* 0x09e05900081879f0 */ /* 0x000fe60008001a18 */
[----:B------:R-:W-:Y:S02]  /*18a0*/  WARPGROUP.DEPBAR.LE gsb0, 0x0 ;  /* 0x00008000000079c5 */ /* 0x000fe40000010000 */
[----:B------:R-:W-:Y:S05]  /*18b0*/  @!P1 BRA `(.L_x_23) ;  /* 0x0000000000049947 */ /* 0x000fea0003800000 */
[----:B------:R-:W-:Y:S01]  /*18c0*/  BPT.TRAP 0x1 ;  /* 0x000000040000795c */ /* 0x000fe20000300000 */
.L_x_23:
[----:B------:R-:W-:-:S13]  /*18d0*/  LOP3.LUT P0, RZ, R6, R5, RZ, 0xc0, !PT ;  /* 0x0000000506ff7212 */ /* 0x000fda000780c0ff */
[----:B------:R-:W-:-:S05]  /*18e0*/  @P0 LEA R13, R12, UR16, 0x3 ;  /* 0x000000100c0d0c11 */ /* 0x000fca000f8e18ff */
[----:B-1----:R-:W-:-:S05]  /*18f0*/  @P0 VIADD R18, R13, 0x48 ;  /* 0x000000480d120836 */ /* 0x002fca0000000000 */
[----:B------:R-:W-:-:S04]  /*1900*/  @P0 PRMT R18, R7, 0x654, R18 ;  /* 0x0000065407120816 */ /* 0x000fc80000000012 */
[----:B------:R1:W-:Y:S01]  /*1910*/  @P0 SYNCS.ARRIVE.TRANS64.RED.A1T0 RZ, [R18+URZ], RZ ;  /* 0x000000ff12ff09a7 */ /* 0x0003e2000810043f */
[----:B------:R-:W-:-:S13]  /*1920*/  ISETP.GT.U32.AND P0, PT, R4, 0x1, PT ;  /* 0x000000010400780c */ /* 0x000fda0003f04070 */
[----:B-1----:R-:W-:Y:S05]  /*1930*/  @P0 BRA `(.L_x_24) ;  /* 0x0000000000040947 */ /* 0x002fea0003800000 */
[----:B------:R-:W-:Y:S01]  /*1940*/  BPT.TRAP 0x1 ;  /* 0x000000040000795c */ /* 0x000fe20000300000 */
.L_x_24:
[----:B------:R-:W-:Y:S01]  /*1950*/  UIADD3 UR12, UR12, 0x1, URZ ;  /* 0x000000010c0c7890 */ /* 0x000fe2000fffe03f */
[C---:B------:R-:W-:Y:S01]  /*1960*/  ISETP.GT.AND P1, PT, R11.reuse, 0x1, PT ;  /* 0x000000010b00780c */ /* 0x040fe20003f24270 */
[----:B------:R-:W-:Y:S02]  /*1970*/  VIADD R12, R12, 0x1 ;  /* 0x000000010c0c7836 */ /* 0x000fe40000000000 */
[----:B------:R-:W-:Y:S01]  /*1980*/  UISETP.NE.AND UP0, UPT, UR12, 0x9, UPT ;  /* 0x000000090c00788c */ /* 0x000fe2000bf05270 */
[----:B------:R-:W-:Y:S02]  /*1990*/  VIADD R11, R11, 0xffffffff ;  /* 0xffffffff0b0b7836 */ /* 0x000fe40000000000 */
[C---:B------:R-:W-:Y:S01]  /*19a0*/  ISETP.NE.AND P0, PT, R12.reuse, 0x9, PT ;  /* 0x000000090c00780c */ /* 0x040fe20003f05270 */
[----:B------:R-:W-:Y:S02]  /*19b0*/  USEL UR8, URZ, 0x1, UP0 ;  /* 0x000000013f087887 */ /* 0x000fe40008000000 */
[----:B------:R-:W-:Y:S01]  /*19c0*/  USEL UR12, UR12, URZ, UP0 ;  /* 0x0000003f0c0c7287 */ /* 0x000fe20008000000 */
[----:B------:R-:W-:Y:S01]  /*19d0*/  SEL R12, R12, RZ, P0 ;  /* 0x000000ff0c0c7207 */ /* 0x000fe20000000000 */
[----:B------:R-:W-:-:S02]  /*19e0*/  UPLOP3.LUT UP0, UPT, UPT, UPT, UPT, 0x80, 0x0 ;  /* 0x000000000000789c */ /* 0x000fc40003f0f070 */
[----:B------:R-:W-:Y:S01]  /*19f0*/  LOP3.LUT R17, R17, UR8, RZ, 0x3c, !PT ;  /* 0x0000000811117c12 */ /* 0x000fe2000f8e3cff */
[----:B------:R-:W-:Y:S08]  /*1a00*/  @P1 BRA `(.L_x_25) ;  /* 0xfffffffc00041947 */ /* 0x000ff0000383ffff */
.L_x_18:
[----:B------:R-:W1:Y:S01]  /*1a10*/  LDC R21, c[0x0][0x288] ;  /* 0x0000a200ff157b82 */ /* 0x000e620000000800 */
[----:B------:R-:W-:Y:S01]  /*1a20*/  LOP3.LUT R11, R0, 0x60, RZ, 0xc0, !PT ;  /* 0x00000060000b7812 */ /* 0x000fe200078ec0ff */
[----:B------:R-:W-:Y:S01]  /*1a30*/  IMAD.SHL.U32 R22, R20, 0x80, RZ ;  /* 0x0000008014167824 */ /* 0x000fe200078e00ff */
[--C-:B------:R-:W-:Y:S01]  /*1a40*/  SHF.R.U32.HI R12, RZ, 0x2, R0.reuse ;  /* 0x00000002ff0c7819 */ /* 0x100fe20000011600 */
[----:B------:R-:W-:Y:S01]  /*1a50*/  UIADD3 UR5, UR6, UR5, URZ ;  /* 0x0000000506057290 */ /* 0x000fe2000fffe03f */
[----:B------:R-:W-:Y:S01]  /*1a60*/  SHF.R.U32.HI R11, RZ, 0x5, R11 ;  /* 0x00000005ff0b7819 */ /* 0x000fe2000001160b */
[----:B------:R-:W-:Y:S01]  /*1a70*/  ULDC UR12, c[0x0][0x284] ;  /* 0x0000a100000c7ab9 */ /* 0x000fe20000000800 */
[----:B------:R-:W-:Y:S01]  /*1a80*/  LOP3.LUT R12, R12, 0x7, RZ, 0xc0, !PT ;  /* 0x000000070c0c7812 */ /* 0x000fe200078ec0ff */
[----:B------:R-:W-:Y:S01]  /*1a90*/  UISETP.GT.U32.AND UP0, UPT, UR5, 0x8, UPT ;  /* 0x000000080500788c */ /* 0x000fe2000bf04070 */
[----:B------:R-:W-:Y:S01]  /*1aa0*/  SHF.R.U32.HI R18, RZ, 0x1, R0 ;  /* 0x00000001ff127819 */ /* 0x000fe20000011600 */
[----:B------:R-:W-:Y:S01]  /*1ab0*/  IMAD.SHL.U32 R13, R11, 0x10, RZ ;  /* 0x000000100b0d7824 */ /* 0x000fe200078e00ff */
[----:B------:R-:W-:Y:S01]  /*1ac0*/  SHF.R.S32.HI R23, RZ, 0x1f, R14 ;  /* 0x0000001fff177819 */ /* 0x000fe2000001140e */
[----:B------:R-:W-:Y:S01]  /*1ad0*/  UISETP.LT.U32.AND UP0, UPT, UR6, 0x9, UP0 ;  /* 0x000000090600788c */ /* 0x000fe20008701070 */
[----:B------:R-:W-:-:S02]  /*1ae0*/  WARPGROUP.DEPBAR.LE gsb0, 0x0 ;  /* 0x00008000000079c5 */ /* 0x000fc40000010000 */
[--C-:B------:R-:W-:Y:S01]  /*1af0*/  LOP3.LUT R13, R13, 0xfffffff0, R12.reuse, 0xe2, !PT ;  /* 0xfffffff00d0d7812 */ /* 0x100fe200078ee20c */
[----:B------:R-:W-:Y:S01]  /*1b00*/  IMAD R12, R11, -0x10, -R12 ;  /* 0xfffffff00b0c7824 */ /* 0x000fe200078e0a0c */
[----:B------:R-:W-:Y:S01]  /*1b10*/  LOP3.LUT R11, R8, 0x1, RZ, 0xc0, !PT ;  /* 0x00000001080b7812 */ /* 0x000fe200078ec0ff */
[----:B------:R-:W-:Y:S01]  /*1b20*/  UISETP.GE.U32.AND UP1, UPT, UR6, 0x9, UPT ;  /* 0x000000090600788c */ /* 0x000fe2000bf26070 */
[----:B------:R-:W-:Y:S01]  /*1b30*/  LOP3.LUT R13, R13, 0x40, R18, 0xf8, !PT ;  /* 0x000000400d0d7812 */ /* 0x000fe200078ef812 */
[----:B------:R-:W-:Y:S01]  /*1b40*/  IMAD.SHL.U32 R18, R16, 0x80, RZ ;  /* 0x0000008010127824 */ /* 0x000fe200078e00ff */
[----:B------:R-:W-:Y:S01]  /*1b50*/  ULDC.64 UR10, c[0x0][0x6d0] ;  /* 0x0001b400000a7ab9 */ /* 0x000fe20000000a00 */
[----:B------:R-:W-:Y:S01]  /*1b60*/  UIMAD.WIDE.U32 UR8, UR5, 0x38e38e39, URZ ;  /* 0x38e38e39050878a5 */ /* 0x000fe2000f8e003f */
[----:B0-----:R-:W-:Y:S01]  /*1b70*/  IMAD R15, R11, -0x40, R12 ;  /* 0xffffffc00b0f7824 */ /* 0x001fe200078e020c */
[----:B-1----:R-:W-:Y:S01]  /*1b80*/  ISETP.GE.AND P0, PT, R22, R21, PT ;  /* 0x000000151600720c */ /* 0x002fe20003f06270 */
[----:B------:R-:W-:Y:S01]  /*1b90*/  USEL UR7, URZ, 0x1, !UP0 ;  /* 0x000000013f077887 */ /* 0x000fe2000c000000 */
[----:B------:R-:W-:Y:S01]  /*1ba0*/  LOP3.LUT R16, R13, R18, RZ, 0xfc, !PT ;  /* 0x000000120d107212 */ /* 0x000fe200078efcff */
[----:B------:R-:W-:Y:S01]  /*1bb0*/  IMAD R13, R23, UR10, RZ ;  /* 0x0000000a170d7c24 */ /* 0x000fe2000f8e02ff */
[----:B------:R-:W-:Y:S01]  /*1bc0*/  ISETP.GE.OR P0, PT, R18, UR12, P0 ;  /* 0x0000000c12007c0c */ /* 0x000fe20008706670 */
[----:B------:R-:W-:Y:S01]  /*1bd0*/  USHF.R.U32.HI UR8, URZ, 0x1, UR9 ;  /* 0x000000013f087899 */ /* 0x000fe20008011609 */
[--C-:B------:R-:W-:Y:S01]  /*1be0*/  SHF.R.S32.HI R17, RZ, 0x1f, R16.reuse ;  /* 0x0000001fff117819 */ /* 0x100fe20000011410 */
[----:B------:R-:W-:Y:S01]  /*1bf0*/  ULOP3.LUT UR4, UR4, UR7, URZ, 0x3c, !UPT ;  /* 0x0000000704047292 */ /* 0x000fe2000f8e3c3f */
[----:B------:R-:W-:Y:S01]  /*1c00*/  LOP3.LUT R11, R0, 0x3, RZ, 0xc0, !PT ;  /* 0x00000003000b7812 */ /* 0x000fe200078ec0ff */
[C---:B------:R-:W-:Y:S01]  /*1c10*/  IMAD R19, R14.reuse, UR11, R13 ;  /* 0x0000000b0e137c24 */ /* 0x040fe2000f8e020d */
[----:B------:R-:W-:Y:S01]  /*1c20*/  UIMAD UR5, UR8, -0x9, UR5 ;  /* 0xfffffff7080578a4 */ /* 0x000fe2000f8e0205 */
[----:B------:R-:W-:Y:S01]  /*1c30*/  IMAD.WIDE.U32 R12, R14, UR10, R16 ;  /* 0x0000000a0e0c7c25 */ /* 0x000fe2000f8e0010 */
[----:B------:R-:W-:-:S03]  /*1c40*/  @UP1 ULOP3.LUT UR4, UR4, 0x1, UR8, 0x78, !UPT ;  /* 0x0000000104041892 */ /* 0x000fc6000f8e7808 */
[----:B------:R-:W-:Y:S01]  /*1c50*/  IMAD R21, R11, -0x2, R21 ;  /* 0xfffffffe0b157824 */ /* 0x000fe200078e0215 */
[----:B------:R-:W-:Y:S01]  /*1c60*/  IADD3 R11, -R18, UR12, R15 ;  /* 0x0000000c120b7c10 */ /* 0x000fe2000fffe10f */
[----:B------:R-:W-:Y:S02]  /*1c70*/  IMAD.IADD R19, R13, 0x1, R19 ;  /* 0x000000010d137824 */ /* 0x000fe400078e0213 */
[----:B------:R-:W-:Y:S02]  /*1c80*/  IMAD.MOV.U32 R18, RZ, RZ, R12 ;  /* 0x000000ffff127224 */ /* 0x000fe400078e000c */
[----:B------:R-:W-:Y:S02]  /*1c90*/  IMAD.IADD R13, R21, 0x1, -R22 ;  /* 0x00000001150d7824 */ /* 0x000fe400078e0a16 */
[----:B------:R-:W-:Y:S01]  /*1ca0*/  IMAD.MOV.U32 R12, RZ, RZ, -0x1 ;  /* 0xffffffffff0c7424 */ /* 0x000fe200078e00ff */
[----:B------:R-:W-:Y:S06]  /*1cb0*/  @P0 BRA `(.L_x_26) ;  /* 0x0000004800a00947 */ /* 0x000fec0003800000 */
[----:B------:R-:W0:Y:S01]  /*1cc0*/  LDC.64 R98, c[0x0][0x6c8] ;  /* 0x0001b200ff627b82 */ /* 0x000e220000000a00 */
[----:B---3-5:R-:W-:Y:S01]  /*1cd0*/  FSETP.NEU.AND P1, PT, R10, RZ, PT ;  /* 0x000000ff0a00720b */ /* 0x028fe20003f2d000 */
[----:B------:R-:W-:Y:S01]  /*1ce0*/  IMAD.WIDE R20, R20, 0x80, RZ ;  /* 0x0000008014147825 */ /* 0x000fe200078e02ff */
[----:B------:R-:W-:Y:S01]  /*1cf0*/  ISETP.GT.AND P0, PT, R13, RZ, PT ;  /* 0x000000ff0d00720c */ /* 0x000fe20003f04270 */
[----:B------:R-:W-:Y:S02]  /*1d00*/  BSSY B0, `(.L_x_26) ;  /* 0x00004a3000007945 */ /* 0x000fe40003800000 */
[----:B------:R-:W-:Y:S01]  /*1d10*/  IMAD.SHL.U32 R15, R0, 0x2, RZ ;  /* 0x00000002000f7824 */ /* 0x000fe200078e00ff */
[----:B------:R-:W-:-:S04]  /*1d20*/  ISETP.GT.AND P5, PT, R11, RZ, P0 ;  /* 0x000000ff0b00720c */ /* 0x000fc800007a4270 */
[----:B------:R-:W-:Y:S01]  /*1d30*/  LOP3.LUT R101, R20, 0x6, R15, 0xf8, !PT ;  /* 0x0000000614657812 */ /* 0x000fe200078ef80f */
[----:B0-----:R-:W-:-:S04]  /*1d40*/  IMAD R22, R21, R98, RZ ;  /* 0x0000006215167224 */ /* 0x001fc800078e02ff */
[----:B------:R-:W-:-:S04]  /*1d50*/  IMAD.WIDE.U32 R90, R101, R98, R18 ;  /* 0x00000062655a7225 */ /* 0x000fc800078e0012 */
[----:B------:R-:W-:-:S04]  /*1d60*/  IMAD R15, R101, R99, R22 ;  /* 0x00000063650f7224 */ /* 0x000fc800078e0216 */
[----:B------:R-:W-:Y:S01]  /*1d70*/  IMAD.IADD R103, R91, 0x1, R15 ;  /* 0x000000015b677824 */ /* 0x000fe200078e020f */
[----:B------:R-:W-:Y:S06]  /*1d80*/  @!P1 BRA `(.L_x_27) ;  /* 0x0000003000ec9947 */ /* 0x000fec0003800000 */
[----:B------:R-:W-:Y:S01]  /*1d90*/  ULDC.64 UR8, c[0x0][0x6b8] ;  /* 0x0001ae0000087ab9 */ /* 0x000fe20000000a00 */
[----:B------:R-:W-:Y:S01]  /*1da0*/  ULDC.64 UR12, c[0x0][0x6b0] ;  /* 0x0001ac00000c7ab9 */ /* 0x000fe20000000a00 */
[----:B------:R-:W-:Y:S01]  /*1db0*/  IMAD R15, R23, UR8, RZ ;  /* 0x00000008170f7c24 */ /* 0x000fe2000f8e02ff */
[----:B------:R-:W-:Y:S01]  /*1dc0*/  ULDC.64 UR16, c[0x0][0x6a8] ;  /* 0x0001aa0000107ab9 */ /* 0x000fe20000000a00 */
[----:B------:R-:W-:Y:S01]  /*1dd0*/  IMAD R20, R21, UR12, RZ ;  /* 0x0000000c15147c24 */ /* 0x000fe2000f8e02ff */
[----:B------:R-:W0:Y:S01]  /*1de0*/  LDC.64 R88, c[0x0][0x6b0] ;  /* 0x0001ac00ff587b82 */ /* 0x000e220000000a00 */
[----:B------:R-:W-:Y:S01]  /*1df0*/  IMAD.WIDE.U32 R92, R14, UR8, R16 ;  /* 0x000000080e5c7c25 */ /* 0x000fe2000f8e0010 */
[----:B------:R-:W-:-:S03]  /*1e00*/  ULDC.64 UR10, c[0x0][0x6c0] ;  /* 0x0001b000000a7ab9 */ /* 0x000fc60000000a00 */
[----:B------:R-:W-:Y:S02]  /*1e10*/  IMAD R95, R14, UR9, R15 ;  /* 0x000000090e5f7c24 */ /* 0x000fe4000f8e020f */
[----:B------:R-:W-:Y:S02]  /*1e20*/  IMAD R97, R101, UR13, R20 ;  /* 0x0000000d65617c24 */ /* 0x000fe4000f8e0214 */
[----:B------:R-:W-:Y:S02]  /*1e30*/  IMAD.IADD R21, R93, 0x1, R95 ;  /* 0x000000015d157824 */ /* 0x000fe400078e025f */
[----:B------:R-:W-:-:S04]  /*1e40*/  IMAD.MOV.U32 R20, RZ, RZ, R92 ;  /* 0x000000ffff147224 */ /* 0x000fc800078e005c */
[----:B------:R-:W-:-:S04]  /*1e50*/  IMAD.WIDE.U32 R18, R101, UR12, R20 ;  /* 0x0000000c65127c25 */ /* 0x000fc8000f8e0014 */
[----:B------:R-:W-:Y:S01]  /*1e60*/  IMAD.IADD R15, R19, 0x1, R97 ;  /* 0x00000001130f7824 */ /* 0x000fe200078e0261 */
[----:B------:R-:W-:-:S04]  /*1e70*/  LEA R22, P1, R18, UR16, 0x2 ;  /* 0x0000001012167c11 */ /* 0x000fc8000f8210ff */
[----:B------:R-:W-:-:S05]  /*1e80*/  LEA.HI.X R23, R18, UR17, R15, 0x2, P1 ;  /* 0x0000001112177c11 */ /* 0x000fca00088f140f */
[----:B------:R-:W3:Y:S01]  /*1e90*/  @P5 LDG.E.LTC128B R15, desc[UR14][R22.64] ;  /* 0x0000000e160f5981 */ /* 0x000ee2000c1e1920 */
[C---:B------:R-:W-:Y:S01]  /*1ea0*/  LEA R18, P1, R90.reuse, UR10, 0x2 ;  /* 0x0000000a5a127c11 */ /* 0x040fe2000f8210ff */
[----:B0-----:R-:W-:Y:S01]  /*1eb0*/  IMAD.WIDE.U32 R88, R101, UR12, R88 ;  /* 0x0000000c65587c25 */ /* 0x001fe2000f8e0058 */
[----:B------:R-:W-:Y:S01]  /*1ec0*/  BSSY B1, `(.L_x_28) ;  /* 0x0000014000017945 */ /* 0x000fe20003800000 */
[----:B------:R-:W-:Y:S02]  /*1ed0*/  ISETP.GT.AND P0, PT, R11, 0x8, P0 ;  /* 0x000000080b00780c */ /* 0x000fe40000704270 */
[----:B------:R-:W-:Y:S02]  /*1ee0*/  LEA.HI.X R19, R90, UR11, R103, 0x2, P1 ;  /* 0x0000000b5a137c11 */ /* 0x000fe400088f1467 */
[----:B------:R-:W-:Y:S02]  /*1ef0*/  ISETP.GT.AND P1, PT, R13, 0x1, PT ;  /* 0x000000010d00780c */ /* 0x000fe40003f24270 */
[----:B------:R-:W-:-:S02]  /*1f00*/  IADD3 R93, P2, R92, R88, RZ ;  /* 0x000000585c5d7210 */ /* 0x000fc40007f5e0ff */
[----:B------:R-:W-:Y:S02]  /*1f10*/  IADD3 R92, P4, R16, R88, RZ ;  /* 0x00000058105c7210 */ /* 0x000fe40007f9e0ff */
[----:B------:R-:W-:Y:S01]  /*1f20*/  LEA R88, P6, R98, R18, 0x2 ;  /* 0x0000001262587211 */ /* 0x000fe200078c10ff */
[----:B---3--:R-:W-:-:S04]  /*1f30*/  FMUL R91, R15, R10 ;  /* 0x0000000a0f5b7220 */ /* 0x008fc80000400000 */
[----:B--2---:R-:W-:Y:S01]  /*1f40*/  FFMA R103, R24, R9, R91 ;  /* 0x0000000918677223 */ /* 0x004fe2000000005b */
[----:B------:R-:W-:-:S04]  /*1f50*/  IMAD.WIDE.U32 R90, R101, UR12, R16 ;  /* 0x0000000c655a7c25 */ /* 0x000fc8000f8e0010 */
[----:B------:R0:W-:Y:S01]  /*1f60*/  @P5 STG.E desc[UR14][R18.64], R103 ;  /* 0x0000006712005986 */ /* 0x0001e2000c10190e */
[----:B------:R-:W-:Y:S01]  /*1f70*/  ISETP.GT.AND P5, PT, R11, RZ, P1 ;  /* 0x000000ff0b00720c */ /* 0x000fe20000fa4270 */
[C---:B------:R-:W-:Y:S02]  /*1f80*/  IMAD.IADD R101, R97.reuse, 0x1, R89 ;  /* 0x0000000161657824 */ /* 0x040fe400078e0259 */
[----:B------:R-:W-:Y:S02]  /*1f90*/  IMAD.IADD R91, R97, 0x1, R91 ;  /* 0x00000001615b7824 */ /* 0x000fe400078e025b */
[----:B------:R-:W-:Y:S01]  /*1fa0*/  IMAD.X R24, R101, 0x1, R21, P2 ;  /* 0x0000000165187824 */ /* 0x000fe200010e0615 */
[----:B------:R-:W-:Y:S01]  /*1fb0*/  LEA R20, P2, R93, UR16, 0x2 ;  /* 0x000000105d147c11 */ /* 0x000fe2000f8410ff */
[----:B------:R-:W-:-:S03]  /*1fc0*/  IMAD.WIDE.U32 R90, R14, UR8, R90 ;  /* 0x000000080e5a7c25 */ /* 0x000fc6000f8e005a */
[----:B------:R-:W-:-:S03]  /*1fd0*/  LEA.HI.X R21, R93, UR17, R24, 0x2, P2 ;  /* 0x000000115d157c11 */ /* 0x000fc600090f1418 */
[----:B0-----:R-:W-:Y:S06]  /*1fe0*/  @!P5 BRA `(.L_x_29) ;  /* 0x000000000004d947 */ /* 0x001fec0003800000 */
[----:B------:R0:W5:Y:S02]  /*1ff0*/  LDG.E.LTC128B R15, desc[UR14][R20.64] ;  /* 0x0000000e140f7981 */ /* 0x000164000c1e1920 */
.L_x_29:
[----:B------:R-:W-:Y:S05]  /*2000*/  BSYNC B1 ;  /* 0x0000000000017941 */ /* 0x000fea0003800000 */
.L_x_28:
[----:B-----5:R-:W-:Y:S01]  /*2010*/  FMUL R16, R15, R10 ;  /* 0x0000000a0f107220 */ /* 0x020fe20000400000 */
[----:B------:R-:W-:Y:S01]  /*2020*/  LEA.HI.X R89, R98, R19, R99, 0x2, P6 ;  /* 0x0000001362597211 */ /* 0x000fe200030f1463 */
[----:B------:R-:W-:Y:S01]  /*2030*/  IMAD.IADD R91, R95, 0x1, R91 ;  /* 0x000000015f5b7824 */ /* 0x000fe200078e025b */
[C---:B------:R-:W-:Y:S01]  /*2040*/  LEA R24, P2, R90.reuse, UR16, 0x2 ;  /* 0x000000105a187c11 */ /* 0x040fe2000f8410ff */
[----:B------:R-:W-:Y:S01]  /*2050*/  FFMA R97, R25, R9, R16 ;  /* 0x0000000919617223 */ /* 0x000fe20000000010 */
[----:B------:R-:W-:Y:S01]  /*2060*/  BSSY B1, `(.L_x_30) ;  /* 0x0000007000017945 */ /* 0x000fe20003800000 */
[----:B------:R-:W-:Y:S01]  /*2070*/  IMAD.X R93, R17, 0x1, R101, P4 ;  /* 0x00000001115d7824 */ /* 0x000fe200020e0665 */
[----:B------:R-:W-:Y:S01]  /*2080*/  LEA.HI.X R25, R90, UR17, R91, 0x2, P2 ;  /* 0x000000115a197c11 */ /* 0x000fe200090f145b */
[----:B------:R-:W-:Y:S01]  /*2090*/  IMAD.MOV.U32 R91, RZ, RZ, R15 ;  /* 0x000000ffff5b7224 */ /* 0x000fe200078e000f */
[----:B------:R1:W-:Y:S01]  /*20a0*/  @P5 STG.E desc[UR14][R88.64], R97 ;  /* 0x0000006158005986 */ /* 0x0003e2000c10190e */
[----:B------:R-:W-:Y:S06]  /*20b0*/  @!P0 BRA `(.L_x_31) ;  /* 0x0000000000048947 */ /* 0x000fec0003800000 */
[----:B------:R2:W5:Y:S02]  /*20c0*/  LDG.E.LTC128B R91, desc[UR14][R24.64+0x20] ;  /* 0x0000200e185b7981 */ /* 0x000564000c1e1920 */
.L_x_31:
[----:B------:R-:W-:Y:S05]  /*20d0*/  BSYNC B1 ;  /* 0x0000000000017941 */ /* 0x000fea0003800000 */
.L_x_30:
[----:B------:R-:W-:-:S04]  /*20e0*/  IMAD.WIDE.U32 R14, R14, UR8, R92 ;  /* 0x000000080e0e7c25 */ /* 0x000fc8000f8e005c */
[----:B-----5:R-:W-:Y:S01]  /*20f0*/  FMUL R17, R91, R10 ;  /* 0x0000000a5b117220 */ /* 0x020fe20000400000 */
[----:B------:R-:W-:Y:S01]  /*2100*/  ISETP.GT.AND P1, PT, R11, 0x8, P1 ;  /* 0x000000080b00780c */ /* 0x000fe20000f24270 */
[----:B------:R-:W-:Y:S01]  /*2110*/  USHF.L.U64.HI UR10, UR12, 0x5, UR13 ;  /* 0x000000050c0a7899 */ /* 0x000fe2000801020d */
[----:B------:R-:W-:Y:S01]  /*2120*/  IMAD.IADD R15, R95, 0x1, R15 ;  /* 0x000000015f0f7824 */ /* 0x000fe200078e020f */
[----:B------:R-:W-:Y:S01]  /*2130*/  LEA R16, P5, R14, UR16, 0x2 ;  /* 0x000000100e107c11 */ /* 0x000fe2000f8a10ff */
[----:B--2---:R-:W-:Y:S01]  /*2140*/  FFMA R25, R26, R9, R17 ;  /* 0x000000091a197223 */ /* 0x004fe20000000011 */
[----:B------:R-:W-:Y:S01]  /*2150*/  ISETP.GT.AND P2, PT, R13, 0x8, PT ;  /* 0x000000080d00780c */ /* 0x000fe20003f44270 */
[----:B------:R-:W-:Y:S01]  /*2160*/  USHF.L.U32 UR9, UR12, 0x5, URZ ;  /* 0x000000050c097899 */ /* 0x000fe2000800063f */
[----:B------:R-:W-:Y:S01]  /*2170*/  LEA.HI.X R17, R14, UR17, R15, 0x2, P5 ;  /* 0x000000110e117c11 */ /* 0x000fe2000a8f140f */
[----:B------:R-:W-:Y:S01]  /*2180*/  @P0 IMAD.MOV.U32 R14, RZ, RZ, R18 ;  /* 0x000000ffff0e0224 */ /* 0x000fe200078e0012 */
[----:B------:R-:W-:Y:S01]  /*2190*/  BSSY B1, `(.L_x_32) ;  /* 0x0000006000017945 */ /* 0x000fe20003800000 */
[----:B------:R-:W-:Y:S01]  /*21a0*/  @P0 IMAD.MOV.U32 R15, RZ, RZ, R19 ;  /* 0x000000ffff0f0224 */ /* 0x000fe200078e0013 */
[----:B------:R-:W-:-:S04]  /*21b0*/  ISETP.GT.AND P4, PT, R11, RZ, P2 ;  /* 0x000000ff0b00720c */ /* 0x000fc80001784270 */
[----:B------:R2:W-:Y:S01]  /*21c0*/  @P0 STG.E desc[UR14][R14.64+0x20], R25 ;  /* 0x000020190e000986 */ /* 0x0005e2000c10190e */
[----:B------:R-:W-:Y:S08]  /*21d0*/  @!P1 BRA `(.L_x_33) ;  /* 0x0000000000049947 */ /* 0x000ff00003800000 */
[----:B------:R3:W5:Y:S02]  /*21e0*/  LDG.E.LTC128B R91, desc[UR14][R16.64+0x20] ;  /* 0x0000200e105b7981 */ /* 0x000764000c1e1920 */
.L_x_33:
[----:B------:R-:W-:Y:S05]  /*21f0*/  BSYNC B1 ;  /* 0x0000000000017941 */ /* 0x000fea0003800000 */
.L_x_32:
[----:B--2--5:R-:W-:Y:S01]  /*2200*/  FMUL R14, R91, R10 ;  /* 0x0000000a5b0e7220 */ /* 0x024fe20000400000 */
[----:B------:R-:W-:Y:S01]  /*2210*/  IADD3 R24, P0, R22, UR9, RZ ;  /* 0x0000000916187c10 */ /* 0x000fe2000ff1e0ff */
[----:B------:R-:W-:Y:S02]  /*2220*/  IMAD.MOV.U32 R95, RZ, RZ, R91 ;  /* 0x000000ffff5f7224 */ /* 0x000fe400078e005b */
[----:B------:R-:W-:Y:S01]  /*2230*/  FFMA R93, R27, R9, R14 ;  /* 0x000000091b5d7223 */ /* 0x000fe2000000000e */
[----:B---3--:R-:W-:Y:S01]  /*2240*/  @P1 IMAD.MOV.U32 R16, RZ, RZ, R88 ;  /* 0x000000ffff101224 */ /* 0x008fe200078e0058 */
[----:B------:R-:W-:Y:S01]  /*2250*/  IADD3.X R25, R23, UR10, RZ, P0, !PT ;  /* 0x0000000a17197c10 */ /* 0x000fe200087fe4ff */
[----:B------:R-:W-:-:S05]  /*2260*/  @P1 IMAD.MOV.U32 R17, RZ, RZ, R89 ;  /* 0x000000ffff111224 */ /* 0x000fca00078e0059 */
[----:B------:R2:W-:Y:S04]  /*2270*/  @P1 STG.E desc[UR14][R16.64+0x20], R93 ;  /* 0x0000205d10001986 */ /* 0x0005e8000c10190e */
[----:B------:R-:W3:Y:S01]  /*2280*/  @P4 LDG.E.LTC128B R95, desc[UR14][R24.64] ;  /* 0x0000000e185f4981 */ /* 0x000ee2000c1e1920 */
[C---:B------:R-:W-:Y:S01]  /*2290*/  IMAD.SHL.U32 R14, R98.reuse, 0x20, RZ ;  /* 0x00000020620e7824 */ /* 0x040fe200078e00ff */
[----:B------:R-:W-:Y:S01]  /*22a0*/  SHF.L.U64.HI R15, R98, 0x5, R99 ;  /* 0x00000005620f7819 */ /* 0x000fe20000010263 */
[----:B------:R-:W-:Y:S01]  /*22b0*/  BSSY B1, `(.L_x_34) ;  /* 0x000000c000017945 */ /* 0x000fe20003800000 */
[----:B------:R-:W-:Y:S02]  /*22c0*/  ISETP.GT.AND P0, PT, R13, 0x9, PT ;  /* 0x000000090d00780c */ /* 0x000fe40003f04270 */
[----:B------:R-:W-:-:S02]  /*22d0*/  IADD3 R26, P5, R14, R18, RZ ;  /* 0x000000120e1a7210 */ /* 0x000fc40007fbe0ff */
[----:B------:R-:W-:-:S03]  /*22e0*/  ISETP.GT.AND P1, PT, R11, RZ, P0 ;  /* 0x000000ff0b00720c */ /* 0x000fc60000724270 */
[----:B------:R-:W-:Y:S01]  /*22f0*/  IMAD.X R27, R15, 0x1, R19, P5 ;  /* 0x000000010f1b7824 */ /* 0x000fe200028e0613 */
[----:B------:R-:W-:Y:S01]  /*2300*/  IADD3 R90, P5, R20, UR9, RZ ;  /* 0x00000009145a7c10 */ /* 0x000fe2000ffbe0ff */
[----:B---3--:R-:W-:-:S04]  /*2310*/  FMUL R91, R95, R10 ;  /* 0x0000000a5f5b7220 */ /* 0x008fc80000400000 */
[----:B-1----:R-:W-:Y:S01]  /*2320*/  FFMA R97, R28, R9, R91 ;  /* 0x000000091c617223 */ /* 0x002fe2000000005b */
[----:B------:R-:W-:-:S04]  /*2330*/  IADD3.X R91, R21, UR10, RZ, P5, !PT ;  /* 0x0000000a155b7c10 */ /* 0x000fc8000affe4ff */
[----:B------:R2:W-:Y:S01]  /*2340*/  @P4 STG.E desc[UR14][R26.64], R97 ;  /* 0x000000611a004986 */ /* 0x0005e2000c10190e */
[----:B------:R-:W-:Y:S05]  /*2350*/  @!P1 BRA `(.L_x_35) ;  /* 0x0000000000049947 */ /* 0x000fea0003800000 */
[----:B------:R1:W5:Y:S02]  /*2360*/  LDG.E.LTC128B R95, desc[UR14][R90.64] ;  /* 0x0000000e5a5f7981 */ /* 0x000364000c1e1920 */
.L_x_35:
[----:B------:R-:W-:Y:S05]  /*2370*/  BSYNC B1 ;  /* 0x0000000000017941 */ /* 0x000fea0003800000 */
.L_x_34:
[----:B------:R-:W-:Y:S01]  /*2380*/  UIADD3 UR7, UP0, UR9, 0x20, URZ ;  /* 0x0000002009077890 */ /* 0x000fe2000ff1e03f */
[----:B------:R-:W-:Y:S01]  /*2390*/  ISETP.GT.AND P2, PT, R11, 0x8, P2 ;  /* 0x000000080b00780c */ /* 0x000fe20001744270 */
[----:B--2--5:R-:W-:Y:S01]  /*23a0*/  FMUL R16, R95, R10 ;  /* 0x0000000a5f107220 */ /* 0x024fe20000400000 */
[----:B------:R-:W-:Y:S01]  /*23b0*/  IADD3 R92, P4, R14, R88, RZ ;  /* 0x000000580e5c7210 */ /* 0x000fe20007f9e0ff */
[----:B------:R-:W-:Y:S02]  /*23c0*/  UIADD3.X UR8, URZ, UR10, URZ, UP0, !UPT ;  /* 0x0000000a3f087290 */ /* 0x000fe400087fe43f */
[----:B------:R-:W-:Y:S01]  /*23d0*/  IADD3 R22, P5, R22, UR7, RZ ;  /* 0x0000000716167c10 */ /* 0x000fe2000ffbe0ff */
[----:B------:R-:W-:Y:S01]  /*23e0*/  FFMA R97, R29, R9, R16 ;  /* 0x000000091d617223 */ /* 0x000fe20000000010 */
[----:B------:R-:W-:Y:S02]  /*23f0*/  IMAD.X R93, R15, 0x1, R89, P4 ;  /* 0x000000010f5d7824 */ /* 0x000fe400020e0659 */
[----:B------:R-:W-:-:S03]  /*2400*/  IADD3.X R23, R23, UR8, RZ, P5, !PT ;  /* 0x0000000817177c10 */ /* 0x000fc6000affe4ff */
[----:B------:R2:W-:Y:S04]  /*2410*/  @P1 STG.E desc[UR14][R92.64], R97 ;  /* 0x000000615c001986 */ /* 0x0005e8000c10190e */
[----:B------:R-:W3:Y:S01]  /*2420*/  @P2 LDG.E.LTC128B R95, desc[UR14][R22.64] ;  /* 0x0000000e165f2981 */ /* 0x000ee2000c1e1920 */
[----:B------:R-:W-:Y:S01]  /*2430*/  IADD3 R17, P1, R14, 0x20, RZ ;  /* 0x000000200e117810 */ /* 0x000fe20007f3e0ff */
[----:B------:R-:W-:Y:S01]  /*2440*/  BSSY B1, `(.L_x_36) ;  /* 0x000000c000017945 */ /* 0x000fe20003800000 */
[----:B------:R-:W-:Y:S02]  /*2450*/  ISETP.GT.AND P4, PT, R11, 0x8, P0 ;  /* 0x000000080b00780c */ /* 0x000fe40000784270 */
[----:B------:R-:W-:Y:S01]  /*2460*/  IADD3 R18, P5, R17, R18, RZ ;  /* 0x0000001211127210 */ /* 0x000fe20007fbe0ff */
[----:B------:R-:W-:Y:S01]  /*2470*/  IMAD.X R16, RZ, RZ, R15, P1 ;  /* 0x000000ffff107224 */ /* 0x000fe200008e060f */
[----:B0-----:R-:W-:-:S03]  /*2480*/  IADD3 R20, P0, R20, UR7, RZ ;  /* 0x0000000714147c10 */ /* 0x001fc6000ff1e0ff */
[----:B------:R-:W-:Y:S01]  /*2490*/  IMAD.X R19, R16, 0x1, R19, P5 ;  /* 0x0000000110137824 */ /* 0x000fe200028e0613 */
[----:B------:R-:W-:Y:S01]  /*24a0*/  IADD3.X R21, R21, UR8, RZ, P0, !PT ;  /* 0x0000000815157c10 */ /* 0x000fe200087fe4ff */
[----:B---3--:R-:W-:-:S04]  /*24b0*/  FMUL R29, R95, R10 ;  /* 0x0000000a5f1d7220 */ /* 0x008fc80000400000 */
[----:B------:R-:W-:-:S05]  /*24c0*/  FFMA R29, R30, R9, R29 ;  /* 0x000000091e1d7223 */ /* 0x000fca000000001d */
[----:B------:R2:W-:Y:S01]  /*24d0*/  @P2 STG.E desc[UR14][R18.64], R29 ;  /* 0x0000001d12002986 */ /* 0x0005e2000c10190e */
[----:B------:R-:W-:Y:S05]  /*24e0*/  @!P4 BRA `(.L_x_37) ;  /* 0x000000000004c947 */ /* 0x000fea0003800000 */
[----:B------:R0:W5:Y:S02]  /*24f0*/  LDG.E.LTC128B R95, desc[UR14][R20.64] ;  /* 0x0000000e145f7981 */ /* 0x000164000c1e1920 */
.L_x_37:
[----:B------:R-:W-:Y:S05]  /*2500*/  BSYNC B1 ;  /* 0x0000000000017941 */ /* 0x000fea0003800000 */
.L_x_36:
[----:B--2---:R-:W-:Y:S01]  /*2510*/  IADD3 R18, P2, R17, R88, RZ ;  /* 0x0000005811127210 */ /* 0x004fe20007f5e0ff */
[----:B0----5:R-:W-:Y:S01]  /*2520*/  FMUL R20, R95, R10 ;  /* 0x0000000a5f147220 */ /* 0x021fe20000400000 */
[C---:B------:R-:W-:Y:S01]  /*2530*/  ISETP.GT.AND P1, PT, R13.reuse, 0x10, PT ;  /* 0x000000100d00780c */ /* 0x040fe20003f24270 */
[----:B------:R-:W-:Y:S01]  /*2540*/  BSSY B1, `(.L_x_38) ;  /* 0x000000b000017945 */ /* 0x000fe20003800000 */
[----:B------:R-:W-:Y:S01]  /*2550*/  ISETP.GT.AND P0, PT, R13, 0x11, PT ;  /* 0x000000110d00780c */ /* 0x000fe20003f04270 */
[----:B------:R-:W-:Y:S01]  /*2560*/  FFMA R31, R31, R9, R20 ;  /* 0x000000091f1f7223 */ /* 0x000fe20000000014 */
[----:B------:R-:W-:Y:S01]  /*2570*/  IMAD.X R19, R16, 0x1, R89, P2 ;  /* 0x0000000110137824 */ /* 0x000fe200010e0659 */
[----:B------:R-:W-:Y:S02]  /*2580*/  ISETP.GT.AND P5, PT, R11, RZ, P1 ;  /* 0x000000ff0b00720c */ /* 0x000fe40000fa4270 */
[----:B------:R-:W-:Y:S02]  /*2590*/  IADD3 R20, P2, R24, UR9, RZ ;  /* 0x0000000918147c10 */ /* 0x000fe4000ff5e0ff */
[----:B------:R0:W-:Y:S01]  /*25a0*/  @P4 STG.E desc[UR14][R18.64], R31 ;  /* 0x0000001f12004986 */ /* 0x0001e2000c10190e */
[----:B------:R-:W-:-:S02]  /*25b0*/  IADD3 R22, P6, R26, R14, RZ ;  /* 0x0000000e1a167210 */ /* 0x000fc40007fde0ff */
[----:B------:R-:W-:-:S06]  /*25c0*/  IADD3.X R21, R25, UR10, RZ, P2, !PT ;  /* 0x0000000a19157c10 */ /* 0x000fcc00097fe4ff */
[----:B------:R-:W-:Y:S05]  /*25d0*/  @!P5 BRA `(.L_x_39) ;  /* 0x000000000004d947 */ /* 0x000fea0003800000 */
[----:B------:R2:W5:Y:S02]  /*25e0*/  LDG.E.LTC128B R95, desc[UR14][R20.64] ;  /* 0x0000000e145f7981 */ /* 0x000564000c1e1920 */
.L_x_39:
[----:B------:R-:W-:Y:S05]  /*25f0*/  BSYNC B1 ;  /* 0x0000000000017941 */ /* 0x000fea0003800000 */
.L_x_38:
[----:B0----5:R-:W-:Y:S01]  /*2600*/  FMUL R19, R95, R10 ;  /* 0x0000000a5f137220 */ /* 0x021fe20000400000 */
[----:B------:R-:W-:Y:S01]  /*2610*/  IMAD.X R23, R27, 0x1, R15, P6 ;  /* 0x000000011b177824 */ /* 0x000fe200030e060f */
[----:B------:R-:W-:Y:S01]  /*2620*/  ISETP.GT.AND P2, PT, R11, RZ, P0 ;  /* 0x000000ff0b00720c */ /* 0x000fe20000744270 */
[----:B------:R-:W-:Y:S01]  /*2630*/  BSSY B1, `(.L_x_40) ;  /* 0x0000008000017945 */ /* 0x000fe20003800000 */
[----:B------:R-:W-:Y:S01]  /*2640*/  FFMA R29, R32, R9, R19 ;  /* 0x00000009201d7223 */ /* 0x000fe20000000013 */
[----:B------:R-:W-:Y:S02]  /*2650*/  IADD3 R18, P6, R90, UR9, RZ ;  /* 0x000000095a127c10 */ /* 0x000fe4000ffde0ff */
[----:B------:R-:W-:Y:S02]  /*2660*/  IADD3 R28, P4, R92, R14, RZ ;  /* 0x0000000e5c1c7210 */ /* 0x000fe40007f9e0ff */
[----:B------:R0:W-:Y:S01]  /*2670*/  @P5 STG.E desc[UR14][R22.64], R29 ;  /* 0x0000001d16005986 */ /* 0x0001e2000c10190e */
[----:B------:R-:W-:-:S05]  /*2680*/  IADD3.X R19, R91, UR10, RZ, P6, !PT ;  /* 0x0000000a5b137c10 */ /* 0x000fca000b7fe4ff */
[----:B------:R-:W-:Y:S05]  /*2690*/  @!P2 BRA `(.L_x_41) ;  /* 0x000000000004a947 */ /* 0x000fea0003800000 */
[----:B------:R3:W5:Y:S02]  /*26a0*/  LDG.E.LTC128B R95, desc[UR14][R18.64] ;  /* 0x0000000e125f7981 */ /* 0x000764000c1e1920 */
.L_x_41:
[----:B------:R-:W-:Y:S05]  /*26b0*/  BSYNC B1 ;  /* 0x0000000000017941 */ /* 0x000fea0003800000 */
.L_x_40:
[----:B-----5:R-:W-:Y:S01]  /*26c0*/  FMUL R30, R95, R10 ;  /* 0x0000000a5f1e7220 */ /* 0x020fe20000400000 */
[----:B0-----:R-:W-:Y:S01]  /*26d0*/  IMAD.X R29, R93, 0x1, R15, P4 ;  /* 0x000000015d1d7824 */ /* 0x001fe200020e060f */
[----:B------:R-:W-:Y:S01]  /*26e0*/  ISETP.GT.AND P1, PT, R11, 0x8, P1 ;  /* 0x000000080b00780c */ /* 0x000fe20000f24270 */
        /* <DEDUP_REMOVED lines=8> */
.L_x_43:
[----:B------:R-:W-:Y:S05]  /*2770*/  BSYNC B1 ;  /* 0x0000000000017941 */ /* 0x000fea0003800000 */
.L_x_42:
[----:B----45:R-:W-:Y:S01]  /*2780*/  FMUL R25, R95, R10 ;  /* 0x0000000a5f197220 */ /* 0x030fe20000400000 */
[----:B------:R-:W-:Y:S01]  /*2790*/  IMAD.X R31, R16, 0x1, R27, P5 ;  /* 0x00000001101f7824 */ /* 0x000fe200028e061b */
[----:B------:R-:W-:Y:S01]  /*27a0*/  ISETP.GT.AND P2, PT, R11, 0x8, P0 ;  /* 0x000000080b00780c */ /* 0x000fe20000744270 */
[----:B------:R-:W-:Y:S01]  /*27b0*/  BSSY B1, `(.L_x_44) ;  /* 0x0000007000017945 */ /* 0x000fe20003800000 */
[----:B------:R-:W-:Y:S01]  /*27c0*/  FFMA R27, R34, R9, R25 ;  /* 0x00000009221b7223 */ /* 0x000fe20000000019 */
[----:B------:R-:W-:-:S04]  /*27d0*/  IADD3 R24, P0, R90, UR7, RZ ;  /* 0x000000075a187c10 */ /* 0x000fc8000ff1e0ff */
[----:B------:R4:W-:Y:S01]  /*27e0*/  @P1 STG.E desc[UR14][R30.64], R27 ;  /* 0x0000001b1e001986 */ /* 0x0009e2000c10190e */
[----:B------:R-:W-:-:S05]  /*27f0*/  IADD3.X R25, R91, UR8, RZ, P0, !PT ;  /* 0x000000085b197c10 */ /* 0x000fca00087fe4ff */
[----:B------:R-:W-:Y:S05]  /*2800*/  @!P2 BRA `(.L_x_45) ;  /* 0x000000000004a947 */ /* 0x000fea0003800000 */
[----:B------:R0:W5:Y:S02]  /*2810*/  LDG.E.LTC128B R95, desc[UR14][R24.64] ;  /* 0x0000000e185f7981 */ /* 0x000164000c1e1920 */
.L_x_45:
[----:B------:R-:W-:Y:S05]  /*2820*/  BSYNC B1 ;  /* 0x0000000000017941 */ /* 0x000fea0003800000 */
.L_x_44:
[----:B0-----:R-:W-:Y:S01]  /*2830*/  IADD3 R24, P5, R17, R92, RZ ;  /* 0x0000005c11187210 */ /* 0x001fe20007fbe0ff */
[----:B-----5:R-:W-:Y:S01]  /*2840*/  FMUL R26, R95, R10 ;  /* 0x0000000a5f1a7220 */ /* 0x020fe20000400000 */
        /* <DEDUP_REMOVED lines=8> */
[----:B----4-:R-:W-:-:S02]  /*28d0*/  IADD3 R30, P5, R22, R14, RZ ;  /* 0x0000000e161e7210 */ /* 0x010fc40007fbe0ff */
[----:B------:R-:W-:-:S06]  /*28e0*/  IADD3.X R27, R21, UR10, RZ, P6, !PT ;  /* 0x0000000a151b7c10 */ /* 0x000fcc000b7fe4ff */
[----:B------:R-:W-:Y:S05]  /*28f0*/  @!P4 BRA `(.L_x_47) ;  /* 0x000000000004c947 */ /* 0x000fea0003800000 */
[----:B------:R4:W5:Y:S02]  /*2900*/  LDG.E.LTC128B R95, desc[UR14][R26.64] ;  /* 0x0000000e1a5f7981 */ /* 0x000964000c1e1920 */
.L_x_47:
[----:B------:R-:W-:Y:S05]  /*2910*/  BSYNC B1 ;  /* 0x0000000000017941 */ /* 0x000fea0003800000 */
.L_x_46:
        /* <DEDUP_REMOVED lines=11> */
.L_x_49:
[----:B------:R-:W-:Y:S05]  /*29d0*/  BSYNC B1 ;  /* 0x0000000000017941 */ /* 0x000fea0003800000 */
.L_x_48:
[----:B-----5:R-:W-:Y:S01]  /*29e0*/  FMUL R34, R95, R10 ;  /* 0x0000000a5f227220 */ /* 0x020fe20000400000 */
[----:B0-----:R-:W-:Y:S01]  /*29f0*/  IMAD.X R33, R29, 0x1, R15, P5 ;  /* 0x000000011d217824 */ /* 0x001fe200028e060f */
[----:B------:R-:W-:Y:S01]  /*2a00*/  ISETP.GT.AND P1, PT, R11, 0x8, P1 ;  /* 0x000000080b00780c */ /* 0x000fe20000f24270 */
[----:B------:R-:W-:Y:S01]  /*2a10*/  BSSY B1, `(.L_x_50) ;  /* 0x0000008000017945 */ /* 0x000fe20003800000 */
[----:B------:R-:W-:Y:S01]  /*2a20*/  FFMA R37, R37, R9, R34 ;  /* 0x0000000925257223 */ /* 0x000fe20000000022 */
[----:B--2---:R-:W-:Y:S02]  /*2a30*/  IADD3 R20, P4, R20, UR7, RZ ;  /* 0x0000000714147c10 */ /* 0x004fe4000ff9e0ff */
[----:B------:R-:W-:Y:S02]  /*2a40*/  IADD3 R34, P5, R22, R17, RZ ;  /* 0x0000001116227210 */ /* 0x000fe40007fbe0ff */
[----:B------:R0:W-:Y:S01]  /*2a50*/  @P2 STG.E desc[UR14][R32.64], R37 ;  /* 0x0000002520002986 */ /* 0x0001e2000c10190e */
[----:B------:R-:W-:-:S05]  /*2a60*/  IADD3.X R21, R21, UR8, RZ, P4, !PT ;  /* 0x0000000815157c10 */ /* 0x000fca000a7fe4ff */
[----:B------:R-:W-:Y:S05]  /*2a70*/  @!P1 BRA `(.L_x_51) ;  /* 0x0000000000049947 */ /* 0x000fea0003800000 */
[----:B------:R2:W5:Y:S02]  /*2a80*/  LDG.E.LTC128B R95, desc[UR14][R20.64] ;  /* 0x0000000e145f7981 */ /* 0x000564000c1e1920 */
.L_x_51:
[----:B------:R-:W-:Y:S05]  /*2a90*/  BSYNC B1 ;  /* 0x0000000000017941 */ /* 0x000fea0003800000 */
.L_x_50:
[----:B--2--5:R-:W-:Y:S01]  /*2aa0*/  FMUL R21, R95, R10 ;  /* 0x0000000a5f157220 */ /* 0x024fe20000400000 */
[----:B------:R-:W-:Y:S01]  /*2ab0*/  IMAD.X R35, R23, 0x1, R16, P5 ;  /* 0x0000000117237824 */ /* 0x000fe200028e0610 */
[----:B------:R-:W-:Y:S01]  /*2ac0*/  ISETP.GT.AND P2, PT, R11, 0x8, P0 ;  /* 0x000000080b00780c */ /* 0x000fe20000744270 */
[----:B------:R-:W-:Y:S01]  /*2ad0*/  BSSY B1, `(.L_x_52) ;  /* 0x0000007000017945 */ /* 0x000fe20003800000 */
[----:B------:R-:W-:Y:S01]  /*2ae0*/  FFMA R21, R38, R9, R21 ;  /* 0x0000000926157223 */ /* 0x000fe20000000015 */
[----:B---3--:R-:W-:-:S04]  /*2af0*/  IADD3 R18, P0, R18, UR7, RZ ;  /* 0x0000000712127c10 */ /* 0x008fc8000ff1e0ff */
[----:B------:R2:W-:Y:S01]  /*2b00*/  @P1 STG.E desc[UR14][R34.64], R21 ;  /* 0x0000001522001986 */ /* 0x0005e2000c10190e */
[----:B------:R-:W-:-:S05]  /*2b10*/  IADD3.X R19, R19, UR8, RZ, P0, !PT ;  /* 0x0000000813137c10 */ /* 0x000fca00087fe4ff */
[----:B------:R-:W-:Y:S05]  /*2b20*/  @!P2 BRA `(.L_x_53) ;  /* 0x000000000004a947 */ /* 0x000fea0003800000 */
[----:B------:R3:W5:Y:S02]  /*2b30*/  LDG.E.LTC128B R95, desc[UR14][R18.64] ;  /* 0x0000000e125f7981 */ /* 0x000764000c1e1920 */
.L_x_53:
[----:B------:R-:W-:Y:S05]  /*2b40*/  BSYNC B1 ;  /* 0x0000000000017941 */ /* 0x000fea0003800000 */
.L_x_52:
[----:B---3--:R-:W-:Y:S01]  /*2b50*/  IADD3 R18, P5, R28, R17, RZ ;  /* 0x000000111c127210 */ /* 0x008fe20007fbe0ff */
        /* <DEDUP_REMOVED lines=10> */
[----:B--2---:R-:W-:-:S06]  /*2c00*/  IADD3.X R21, R27, UR10, RZ, P6, !PT ;  /* 0x0000000a1b157c10 */ /* 0x004fcc000b7fe4ff */
[----:B------:R-:W-:Y:S05]  /*2c10*/  @!P4 BRA `(.L_x_55) ;  /* 0x000000000004c947 */ /* 0x000fea0003800000 */
[----:B------:R2:W5:Y:S02]  /*2c20*/  LDG.E.LTC128B R95, desc[UR14][R20.64] ;  /* 0x0000000e145f7981 */ /* 0x000564000c1e1920 */
.L_x_55:
[----:B------:R-:W-:Y:S05]  /*2c30*/  BSYNC B1 ;  /* 0x0000000000017941 */ /* 0x000fea0003800000 */
.L_x_54:
[----:B---3-5:R-:W-:Y:S01]  /*2c40*/  FMUL R19, R95, R10 ;  /* 0x0000000a5f137220 */ /* 0x028fe20000400000 */
        /* <DEDUP_REMOVED lines=10> */
.L_x_57:
[----:B------:R-:W-:Y:S05]  /*2cf0*/  BSYNC B1 ;  /* 0x0000000000017941 */ /* 0x000fea0003800000 */
.L_x_56:
[----:B-----5:R-:W-:Y:S01]  /*2d00*/  FMUL R34, R95, R10 ;  /* 0x0000000a5f227220 */ /* 0x020fe20000400000 */
[----:B---3--:R-:W-:Y:S01]  /*2d10*/  IMAD.X R29, R33, 0x1, R15, P5 ;  /* 0x00000001211d7824 */ /* 0x008fe200028e060f */
[----:B------:R-:W-:Y:S01]  /*2d20*/  ISETP.GT.AND P1, PT, R11, 0x8, P1 ;  /* 0x000000080b00780c */ /* 0x000fe20000f24270 */
[----:B------:R-:W-:Y:S01]  /*2d30*/  BSSY B1, `(.L_x_58) ;  /* 0x0000008000017945 */ /* 0x000fe20003800000 */
[----:B------:R-:W-:Y:S01]  /*2d40*/  FFMA R41, R41, R9, R34 ;  /* 0x0000000929297223 */ /* 0x000fe20000000022 */
[----:B----4-:R-:W-:Y:S02]  /*2d50*/  IADD3 R26, P4, R26, UR7, RZ ;  /* 0x000000071a1a7c10 */ /* 0x010fe4000ff9e0ff */
[----:B------:R-:W-:Y:S02]  /*2d60*/  IADD3 R34, P5, R30, R17, RZ ;  /* 0x000000111e227210 */ /* 0x000fe40007fbe0ff */
[----:B------:R3:W-:Y:S01]  /*2d70*/  @P2 STG.E desc[UR14][R28.64], R41 ;  /* 0x000000291c002986 */ /* 0x0007e2000c10190e */
[----:B------:R-:W-:-:S05]  /*2d80*/  IADD3.X R27, R27, UR8, RZ, P4, !PT ;  /* 0x000000081b1b7c10 */ /* 0x000fca000a7fe4ff */
[----:B------:R-:W-:Y:S05]  /*2d90*/  @!P1 BRA `(.L_x_59) ;  /* 0x0000000000049947 */ /* 0x000fea0003800000 */
[----:B------:R4:W5:Y:S02]  /*2da0*/  LDG.E.LTC128B R95, desc[UR14][R26.64] ;  /* 0x0000000e1a5f7981 */ /* 0x000964000c1e1920 */
.L_x_59:
[----:B------:R-:W-:Y:S05]  /*2db0*/  BSYNC B1 ;  /* 0x0000000000017941 */ /* 0x000fea0003800000 */
.L_x_58:
        /* <DEDUP_REMOVED lines=10> */
.L_x_61:
[----:B------:R-:W-:Y:S05]  /*2e60*/  BSYNC B1 ;  /* 0x0000000000017941 */ /* 0x000fea0003800000 */
.L_x_60:
        /* <DEDUP_REMOVED lines=11> */
[----:B----4-:R-:W-:-:S06]  /*2f20*/  IADD3.X R27, R21, UR10, RZ, P6, !PT ;  /* 0x0000000a151b7c10 */ /* 0x010fcc000b7fe4ff */
[----:B------:R-:W-:Y:S05]  /*2f30*/  @!P4 BRA `(.L_x_63) ;  /* 0x000000000004c947 */ /* 0x000fea0003800000 */
[----:B------:R4:W5:Y:S02]  /*2f40*/  LDG.E.LTC128B R95, desc[UR14][R26.64] ;  /* 0x0000000e1a5f7981 */ /* 0x000964000c1e1920 */
.L_x_63:
[----:B------:R-:W-:Y:S05]  /*2f50*/  BSYNC B1 ;  /* 0x0000000000017941 */ /* 0x000fea0003800000 */
.L_x_62:
        /* <DEDUP_REMOVED lines=11> */
.L_x_65:
[----:B------:R-:W-:Y:S05]  /*3010*/  BSYNC B1 ;  /* 0x0000000000017941 */ /* 0x000fea0003800000 */
.L_x_64:
        /* <DEDUP_REMOVED lines=11> */
.L_x_67:
[----:B------:R-:W-:Y:S05]  /*30d0*/  BSYNC B1 ;  /* 0x0000000000017941 */ /* 0x000fea0003800000 */
.L_x_66:
[----:B--2--5:R-:W-:Y:S01]  /*30e0*/  FMUL R21, R95, R10 ;  /* 0x0000000a5f157220 */ /* 0x024fe20000400000 */
        /* <DEDUP_REMOVED lines=9> */
.L_x_69:
[----:B------:R-:W-:Y:S05]  /*3180*/  BSYNC B1 ;  /* 0x0000000000017941 */ /* 0x000fea0003800000 */
.L_x_68:
        /* <DEDUP_REMOVED lines=14> */
.L_x_71:
[----:B------:R-:W-:Y:S05]  /*3270*/  BSYNC B1 ;  /* 0x0000000000017941 */ /* 0x000fea0003800000 */
.L_x_70:
[----:B0----5:R-:W-:Y:S01]  /*3280*/  FMUL R19, R95, R10 ;  /* 0x0000000a5f137220 */ /* 0x021fe20000400000 */
[----:B------:R-:W-:Y:S01]  /*3290*/  IMAD.X R23, R31, 0x1, R15, P5 ;  /* 0x000000011f177824 */ /* 0x000fe200028e060f */
[----:B------:R-:W-:Y:S01]  /*32a0*/  ISETP.GT.AND P2, PT, R11, RZ, P0 ;  /* 0x000000ff0b00720c */ /* 0x000fe20000744270 */
[----:B------:R-:W-:Y:S01]  /*32b0*/  BSSY B1, `(.L_x_72) ;  /* 0x0000008000017945 */ /* 0x000fe20003800000 */
[----:B---3--:R-:W-:Y:S01]  /*32c0*/  FFMA R29, R48, R9, R19 ;  /* 0x00000009301d7223 */ /* 0x008fe20000000013 */
[----:B------:R-:W-:Y:S02]  /*32d0*/  IADD3 R18, P6, R24, UR9, RZ ;  /* 0x0000000918127c10 */ /* 0x000fe4000ffde0ff */
[----:B------:R-:W-:Y:S02]  /*32e0*/  IADD3 R28, P5, R32, R14, RZ ;  /* 0x0000000e201c7210 */ /* 0x000fe40007fbe0ff */
[----:B------:R0:W-:Y:S01]  /*32f0*/  @P4 STG.E desc[UR14][R22.64], R29 ;  /* 0x0000001d16004986 */ /* 0x0001e2000c10190e */
[----:B------:R-:W-:-:S05]  /*3300*/  IADD3.X R19, R25, UR10, RZ, P6, !PT ;  /* 0x0000000a19137c10 */ /* 0x000fca000b7fe4ff */
[----:B------:R-:W-:Y:S05]  /*3310*/  @!P2 BRA `(.L_x_73) ;  /* 0x000000000004a947 */ /* 0x000fea0003800000 */
[----:B------:R3:W5:Y:S02]  /*3320*/  LDG.E.LTC128B R95, desc[UR14][R18.64] ;  /* 0x0000000e125f7981 */ /* 0x000764000c1e1920 */
.L_x_73:
[----:B------:R-:W-:Y:S05]  /*3330*/  BSYNC B1 ;  /* 0x0000000000017941 */ /* 0x000fea0003800000 */
.L_x_72:
[----:B-----5:R-:W-:Y:S01]  /*3340*/  FMUL R34, R95, R10 ;  /* 0x0000000a5f227220 */ /* 0x020fe20000400000 */
[----:B0-----:R-:W-:Y:S01]  /*3350*/  IMAD.X R29, R33, 0x1, R15, P5 ;  /* 0x00000001211d7824 */ /* 0x001fe200028e060f */
        /* <DEDUP_REMOVED lines=9> */
.L_x_75:
[----:B------:R-:W-:Y:S05]  /*33f0*/  BSYNC B1 ;  /* 0x0000000000017941 */ /* 0x000fea0003800000 */
.L_x_74:
        /* <DEDUP_REMOVED lines=10> */
.L_x_77:
[----:B------:R-:W-:Y:S05]  /*34a0*/  BSYNC B1 ;  /* 0x0000000000017941 */ /* 0x000fea0003800000 */
.L_x_76:
        /* <DEDUP_REMOVED lines=14> */
.L_x_79:
[----:B------:R-:W-:Y:S05]  /*3590*/  BSYNC B1 ;  /* 0x0000000000017941 */ /* 0x000fea0003800000 */
.L_x_78:
        /* <DEDUP_REMOVED lines=11> */
.L_x_81:
[----:B------:R-:W-:Y:S05]  /*3650*/  BSYNC B1 ;  /* 0x0000000000017941 */ /* 0x000fea0003800000 */
.L_x_80:
        /* <DEDUP_REMOVED lines=11> */
.L_x_83:
[----:B------:R-:W-:Y:S05]  /*3710*/  BSYNC B1 ;  /* 0x0000000000017941 */ /* 0x000fea0003800000 */
.L_x_82:
        /* <DEDUP_REMOVED lines=10> */
.L_x_85:
[----:B------:R-:W-:Y:S05]  /*37c0*/  BSYNC B1 ;  /* 0x0000000000017941 */ /* 0x000fea0003800000 */
.L_x_84:
        /* <DEDUP_REMOVED lines=14> */
.L_x_87:
[----:B------:R-:W-:Y:S05]  /*38b0*/  BSYNC B1 ;  /* 0x0000000000017941 */ /* 0x000fea0003800000 */
.L_x_86:
        /* <DEDUP_REMOVED lines=11> */
.L_x_89:
[----:B------:R-:W-:Y:S05]  /*3970*/  BSYNC B1 ;  /* 0x0000000000017941 */ /* 0x000fea0003800000 */
.L_x_88:
        /* <DEDUP_REMOVED lines=11> */
.L_x_91:
[----:B------:R-:W-:Y:S05]  /*3a30*/  BSYNC B1 ;  /* 0x0000000000017941 */ /* 0x000fea0003800000 */
.L_x_90:
        /* <DEDUP_REMOVED lines=10> */
.L_x_93:
[----:B------:R-:W-:Y:S05]  /*3ae0*/  BSYNC B1 ;  /* 0x0000000000017941 */ /* 0x000fea0003800000 */
.L_x_92:
        /* <DEDUP_REMOVED lines=14> */
.L_x_95:
[----:B------:R-:W-:Y:S05]  /*3bd0*/  BSYNC B1 ;  /* 0x0000000000017941 */ /* 0x000fea0003800000 */
.L_x_94:
        /* <DEDUP_REMOVED lines=11> */
.L_x_97:
[----:B------:R-:W-:Y:S05]  /*3c90*/  BSYNC B1 ;  /* 0x0000000000017941 */ /* 0x000fea0003800000 */
.L_x_96:
        /* <DEDUP_REMOVED lines=11> */
.L_x_99:
[----:B------:R-:W-:Y:S05]  /*3d50*/  BSYNC B1 ;  /* 0x0000000000017941 */ /* 0x000fea0003800000 */
.L_x_98:
        /* <DEDUP_REMOVED lines=10> */
.L_x_101:
[----:B------:R-:W-:Y:S05]  /*3e00*/  BSYNC B1 ;  /* 0x0000000000017941 */ /* 0x000fea0003800000 */
.L_x_100:
        /* <DEDUP_REMOVED lines=14> */
.L_x_103:
[----:B------:R-:W-:Y:S05]  /*3ef0*/  BSYNC B1 ;  /* 0x0000000000017941 */ /* 0x000fea0003800000 */
.L_x_102:
        /* <DEDUP_REMOVED lines=11> */
.L_x_105:
[----:B------:R-:W-:Y:S05]  /*3fb0*/  BSYNC B1 ;  /* 0x0000000000017941 */ /* 0x000fea0003800000 */
.L_x_104:
        /* <DEDUP_REMOVED lines=11> */
.L_x_107:
[----:B------:R-:W-:Y:S05]  /*4070*/  BSYNC B1 ;  /* 0x0000000000017941 */ /* 0x000fea0003800000 */
.L_x_106:
        /* <DEDUP_REMOVED lines=10> */
.L_x_109:
[----:B------:R-:W-:Y:S05]  /*4120*/  BSYNC B1 ;  /* 0x0000000000017941 */ /* 0x000fea0003800000 */
.L_x_108:
        /* <DEDUP_REMOVED lines=14> */
.L_x_111:
[----:B------:R-:W-:Y:S05]  /*4210*/  BSYNC B1 ;  /* 0x0000000000017941 */ /* 0x000fea0003800000 */
.L_x_110:
        /* <DEDUP_REMOVED lines=11> */
.L_x_113:
[----:B------:R-:W-:Y:S05]  /*42d0*/  BSYNC B1 ;  /* 0x0000000000017941 */ /* 0x000fea0003800000 */
.L_x_112:
        /* <DEDUP_REMOVED lines=11> */
.L_x_115:
[----:B------:R-:W-:Y:S05]  /*4390*/  BSYNC B1 ;  /* 0x0000000000017941 */ /* 0x000fea0003800000 */
.L_x_114:
        /* <DEDUP_REMOVED lines=10> */
.L_x_117:
[----:B------:R-:W-:Y:S05]  /*4440*/  BSYNC B1 ;  /* 0x0000000000017941 */ /* 0x000fea0003800000 */
.L_x_116:
        /* <DEDUP_REMOVED lines=14> */
.L_x_119:
[----:B------:R-:W-:Y:S05]  /*4530*/  BSYNC B1 ;  /* 0x0000000000017941 */ /* 0x000fea0003800000 */
.L_x_118:
        /* <DEDUP_REMOVED lines=11> */
.L_x_121:
[----:B------:R-:W-:Y:S05]  /*45f0*/  BSYNC B1 ;  /* 0x0000000000017941 */ /* 0x000fea0003800000 */
.L_x_120:
        /* <DEDUP_REMOVED lines=11> */
.L_x_123:
[----:B------:R-:W-:Y:S05]  /*46b0*/  BSYNC B1 ;  /* 0x0000000000017941 */ /* 0x000fea0003800000 */
.L_x_122:
        /* <DEDUP_REMOVED lines=10> */
.L_x_125:
[----:B------:R-:W-:Y:S05]  /*4760*/  BSYNC B1 ;  /* 0x0000000000017941 */ /* 0x000fea0003800000 */
.L_x_124:
        /* <DEDUP_REMOVED lines=14> */
.L_x_127:
[----:B------:R-:W-:Y:S05]  /*4850*/  BSYNC B1 ;  /* 0x0000000000017941 */ /* 0x000fea0003800000 */
.L_x_126:
        /* <DEDUP_REMOVED lines=11> */
.L_x_129:
[----:B------:R-:W-:Y:S05]  /*4910*/  BSYNC B1 ;  /* 0x0000000000017941 */ /* 0x000fea0003800000 */
.L_x_128:
        /* <DEDUP_REMOVED lines=11> */
.L_x_131:
[----:B------:R-:W-:Y:S05]  /*49d0*/  BSYNC B1 ;  /* 0x0000000000017941 */ /* 0x000fea0003800000 */
.L_x_130:
        /* <DEDUP_REMOVED lines=10> */
.L_x_133:
[----:B------:R-:W-:Y:S05]  /*4a80*/  BSYNC B1 ;  /* 0x0000000000017941 */ /* 0x000fea0003800000 */
.L_x_132:
        /* <DEDUP_REMOVED lines=14> */
.L_x_135:
[----:B------:R-:W-:Y:S05]  /*4b70*/  BSYNC B1 ;  /* 0x0000000000017941 */ /* 0x000fea0003800000 */
.L_x_134:
[----:B0----5:R-:W-:Y:S01]  /*4b80*/  FMUL R19, R95, R10 ;  /* 0x0000000a5f137220 */ /* 0x021fe20000400000 */
[----:B------:R-:W-:Y:S01]  /*4b90*/  IMAD.X R23, R31, 0x1, R15, P6 ;  /* 0x000000011f177824 */ /* 0x000fe200030e060f */
[----:B------:R-:W-:Y:S01]  /*4ba0*/  ISETP.GT.AND P2, PT, R11, RZ, P1 ;  /* 0x000000ff0b00720c */ /* 0x000fe20000f44270 */
[----:B------:R-:W-:Y:S01]  /*4bb0*/  BSSY B1, `(.L_x_136) ;  /* 0x0000007000017945 */ /* 0x000fe20003800000 */
[----:B------:R-:W-:Y:S01]  /*4bc0*/  FFMA R19, R80, R9, R19 ;  /* 0x0000000950137223 */ /* 0x000fe20000000013 */
[----:B------:R-:W-:-:S04]  /*4bd0*/  IADD3 R34, P0, R24, UR9, RZ ;  /* 0x0000000918227c10 */ /* 0x000fc8000ff1e0ff */
[----:B------:R0:W-:Y:S01]  /*4be0*/  @P5 STG.E desc[UR14][R22.64], R19 ;  /* 0x0000001316005986 */ /* 0x0001e2000c10190e */
[----:B------:R-:W-:-:S05]  /*4bf0*/  IADD3.X R35, R25, UR10, RZ, P0, !PT ;  /* 0x0000000a19237c10 */ /* 0x000fca00087fe4ff */
[----:B------:R-:W-:Y:S05]  /*4c00*/  @!P2 BRA `(.L_x_137) ;  /* 0x000000000004a947 */ /* 0x000fea0003800000 */
[----:B------:R0:W5:Y:S02]  /*4c10*/  LDG.E.LTC128B R95, desc[UR14][R34.64] ;  /* 0x0000000e225f7981 */ /* 0x000164000c1e1920 */
.L_x_137:
[----:B------:R-:W-:Y:S05]  /*4c20*/  BSYNC B1 ;  /* 0x0000000000017941 */ /* 0x000fea0003800000 */
.L_x_136:
[----:B------:R-:W-:Y:S01]  /*4c30*/  IADD3 R18, P5, R32, R14, RZ ;  /* 0x0000000e20127210 */ /* 0x000fe20007fbe0ff */
[----:B---3-5:R-:W-:Y:S01]  /*4c40*/  FMUL R28, R95, R10 ;  /* 0x0000000a5f1c7220 */ /* 0x028fe20000400000 */
[----:B------:R-:W-:Y:S01]  /*4c50*/  ISETP.GT.AND P4, PT, R11, 0x8, P4 ;  /* 0x000000080b00780c */ /* 0x000fe20002784270 */
[----:B------:R-:W-:Y:S01]  /*4c60*/  BSSY B1, `(.L_x_138) ;  /* 0x000000a000017945 */ /* 0x000fe20003800000 */
[----:B----4-:R-:W-:Y:S01]  /*4c70*/  IADD3 R26, P6, R26, UR7, RZ ;  /* 0x000000071a1a7c10 */ /* 0x010fe2000ffde0ff */
[----:B------:R-:W-:Y:S01]  /*4c80*/  FFMA R81, R81, R9, R28 ;  /* 0x0000000951517223 */ /* 0x000fe2000000001c */
[----:B0-----:R-:W-:Y:S01]  /*4c90*/  IMAD.X R19, R33, 0x1, R15, P5 ;  /* 0x0000000121137824 */ /* 0x001fe200028e060f */
[----:B------:R-:W-:Y:S02]  /*4ca0*/  ISETP.GT.AND P0, PT, R13, 0x78, PT ;  /* 0x000000780d00780c */ /* 0x000fe40003f04270 */
[----:B------:R-:W-:Y:S02]  /*4cb0*/  IADD3 R28, P5, R30, R17, RZ ;  /* 0x000000111e1c7210 */ /* 0x000fe40007fbe0ff */
[----:B------:R0:W-:Y:S01]  /*4cc0*/  @P2 STG.E desc[UR14][R18.64], R81 ;  /* 0x0000005112002986 */ /* 0x0001e2000c10190e */
[----:B------:R-:W-:-:S03]  /*4cd0*/  IADD3.X R27, R27, UR8, RZ, P6, !PT ;  /* 0x000000081b1b7c10 */ /* 0x000fc6000b7fe4ff */
[----:B------:R-:W-:Y:S07]  /*4ce0*/  @!P4 BRA `(.L_x_139) ;  /* 0x000000000004c947 */ /* 0x000fee0003800000 */
[----:B------:R3:W5:Y:S02]  /*4cf0*/  LDG.E.LTC128B R95, desc[UR14][R26.64] ;  /* 0x0000000e1a5f7981 */ /* 0x000764000c1e1920 */
.L_x_139:
[----:B------:R-:W-:Y:S05]  /*4d00*/  BSYNC B1 ;  /* 0x0000000000017941 */ /* 0x000fea0003800000 */
.L_x_138:
[----:B---3-5:R-:W-:Y:S01]  /*4d10*/  FMUL R27, R95, R10 ;  /* 0x0000000a5f1b7220 */ /* 0x028fe20000400000 */
[----:B------:R-:W-:Y:S01]  /*4d20*/  IMAD.X R29, R31, 0x1, R16, P5 ;  /* 0x000000011f1d7824 */ /* 0x000fe200028e0610 */
[----:B------:R-:W-:Y:S01]  /*4d30*/  ISETP.GT.AND P1, PT, R11, 0x8, P1 ;  /* 0x000000080b00780c */ /* 0x000fe20000f24270 */
[----:B------:R-:W-:Y:S01]  /*4d40*/  BSSY B1, `(.L_x_140) ;  /* 0x0000008000017945 */ /* 0x000fe20003800000 */
[----:B------:R-:W-:Y:S01]  /*4d50*/  FFMA R27, R82, R9, R27 ;  /* 0x00000009521b7223 */ /* 0x000fe2000000001b */
[----:B------:R-:W-:Y:S02]  /*4d60*/  IADD3 R24, P5, R24, UR7, RZ ;  /* 0x0000000718187c10 */ /* 0x000fe4000ffbe0ff */
[----:B------:R-:W-:Y:S02]  /*4d70*/  ISETP.GT.AND P2, PT, R13, 0x79, PT ;  /* 0x000000790d00780c */ /* 0x000fe40003f44270 */
[----:B------:R3:W-:Y:S01]  /*4d80*/  @P4 STG.E desc[UR14][R28.64], R27 ;  /* 0x0000001b1c004986 */ /* 0x0007e2000c10190e */
[----:B------:R-:W-:-:S05]  /*4d90*/  IADD3.X R25, R25, UR8, RZ, P5, !PT ;  /* 0x0000000819197c10 */ /* 0x000fca000affe4ff */
[----:B------:R-:W-:Y:S05]  /*4da0*/  @!P1 BRA `(.L_x_141) ;  /* 0x0000000000049947 */ /* 0x000fea0003800000 */
[----:B------:R4:W5:Y:S02]  /*4db0*/  LDG.E.LTC128B R95, desc[UR14][R24.64] ;  /* 0x0000000e185f7981 */ /* 0x000964000c1e1920 */
.L_x_141:
[----:B------:R-:W-:Y:S05]  /*4dc0*/  BSYNC B1 ;  /* 0x0000000000017941 */ /* 0x000fea0003800000 */
.L_x_140:
[----:B----4-:R-:W-:Y:S01]  /*4dd0*/  IADD3 R24, P6, R32, R17, RZ ;  /* 0x0000001120187210 */ /* 0x010fe20007fde0ff */
[----:B---3-5:R-:W-:Y:S01]  /*4de0*/  FMUL R28, R95, R10 ;  /* 0x0000000a5f1c7220 */ /* 0x028fe20000400000 */
[----:B------:R-:W-:Y:S01]  /*4df0*/  ISETP.GT.AND P4, PT, R11, RZ, P0 ;  /* 0x000000ff0b00720c */ /* 0x000fe20000784270 */
[----:B------:R-:W-:Y:S01]  /*4e00*/  BSSY B1, `(.L_x_142) ;  /* 0x0000009000017945 */ /* 0x000fe20003800000 */
[----:B------:R-:W-:Y:S01]  /*4e10*/  IADD3 R26, P5, R22, R14, RZ ;  /* 0x0000000e161a7210 */ /* 0x000fe20007fbe0ff */
[----:B------:R-:W-:Y:S02]  /*4e20*/  IMAD.X R25, R33, 0x1, R16, P6 ;  /* 0x0000000121197824 */ /* 0x000fe400030e0610 */
[----:B------:R-:W-:-:S05]  /*4e30*/  FFMA R83, R83, R9, R28 ;  /* 0x0000000953537223 */ /* 0x000fca000000001c */
[----:B------:R3:W-:Y:S03]  /*4e40*/  @P1 STG.E desc[UR14][R24.64], R83 ;  /* 0x0000005318001986 */ /* 0x0007e6000c10190e */
[----:B------:R-:W-:Y:S05]  /*4e50*/  @!P4 BRA `(.L_x_143) ;  /* 0x00000000000cc947 */ /* 0x000fea0003800000 */
[----:B---3--:R-:W-:-:S04]  /*4e60*/  IADD3 R24, P1, R20, UR9, RZ ;  /* 0x0000000914187c10 */ /* 0x008fc8000ff3e0ff */
[----:B------:R-:W-:-:S05]  /*4e70*/  IADD3.X R25, R21, UR10, RZ, P1, !PT ;  /* 0x0000000a15197c10 */ /* 0x000fca0008ffe4ff */
[----:B------:R4:W5:Y:S04]  /*4e80*/  LDG.E.LTC128B R95, desc[UR14][R24.64] ;  /* 0x0000000e185f7981 */ /* 0x000968000c1e1920 */
.L_x_143:
[----:B------:R-:W-:Y:S05]  /*4e90*/  BSYNC B1 ;  /* 0x0000000000017941 */ /* 0x000fea0003800000 */
.L_x_142:
[----:B-----5:R-:W-:Y:S01]  /*4ea0*/  FMUL R13, R95, R10 ;  /* 0x0000000a5f0d7220 */ /* 0x020fe20000400000 */
[----:B------:R-:W-:Y:S01]  /*4eb0*/  IMAD.X R27, R23, 0x1, R15, P5 ;  /* 0x00000001171b7824 */ /* 0x000fe200028e060f */
[----:B------:R-:W-:Y:S01]  /*4ec0*/  ISETP.GT.AND P1, PT, R11, RZ, P2 ;  /* 0x000000ff0b00720c */ /* 0x000fe20001724270 */
[----:B------:R-:W-:Y:S01]  /*4ed0*/  BSSY B1, `(.L_x_144) ;  /* 0x0000008000017945 */ /* 0x000fe20003800000 */
[----:B------:R-:W-:Y:S01]  /*4ee0*/  FFMA R13, R84, R9, R13 ;  /* 0x00000009540d7223 */ /* 0x000fe2000000000d */
[----:B---34-:R-:W-:Y:S02]  /*4ef0*/  IADD3 R24, P6, R34, UR9, RZ ;  /* 0x0000000922187c10 */ /* 0x018fe4000ffde0ff */
[----:B------:R-:W-:Y:S02]  /*4f00*/  IADD3 R14, P5, R18, R14, RZ ;  /* 0x0000000e120e7210 */ /* 0x000fe40007fbe0ff */
[----:B------:R3:W-:Y:S01]  /*4f10*/  @P4 STG.E desc[UR14][R26.64], R13 ;  /* 0x0000000d1a004986 */ /* 0x0007e2000c10190e */
[----:B------:R-:W-:-:S05]  /*4f20*/  IADD3.X R25, R35, UR10, RZ, P6, !PT ;  /* 0x0000000a23197c10 */ /* 0x000fca000b7fe4ff */
[----:B------:R-:W-:Y:S05]  /*4f30*/  @!P1 BRA `(.L_x_145) ;  /* 0x0000000000049947 */ /* 0x000fea0003800000 */
[----:B------:R4:W5:Y:S02]  /*4f40*/  LDG.E.LTC128B R95, desc[UR14][R24.64] ;  /* 0x0000000e185f7981 */ /* 0x000964000c1e1920 */
.L_x_145:
[----:B------:R-:W-:Y:S05]  /*4f50*/  BSYNC B1 ;  /* 0x0000000000017941 */ /* 0x000fea0003800000 */
.L_x_144:
[----:B----45:R-:W-:Y:S01]  /*4f60*/  FMUL R24, R95, R10 ;  /* 0x0000000a5f187220 */ /* 0x030fe20000400000 */
[----:B------:R-:W-:Y:S01]  /*4f70*/  IMAD.X R15, R19, 0x1, R15, P5 ;  /* 0x00000001130f7824 */ /* 0x000fe200028e060f */
        /* <DEDUP_REMOVED lines=9> */
.L_x_147:
[----:B------:R-:W-:Y:S05]  /*5010*/  BSYNC B1 ;  /* 0x0000000000017941 */ /* 0x000fea0003800000 */
.L_x_146:
[----:B------:R-:W-:Y:S01]  /*5020*/  ISETP.GT.AND P2, PT, R11, 0x8, P2 ;  /* 0x000000080b00780c */ /* 0x000fe20001744270 */
[----:B---3-5:R-:W-:Y:S01]  /*5030*/  FMUL R13, R95, R10 ;  /* 0x0000000a5f0d7220 */ /* 0x028fe20000400000 */
[----:B------:R-:W-:Y:S01]  /*5040*/  IMAD.X R25, R23, 0x1, R16, P5 ;  /* 0x0000000117197824 */ /* 0x000fe200028e0610 */
[----:B------:R-:W-:Y:S02]  /*5050*/  BSSY B1, `(.L_x_148) ;  /* 0x0000007000017945 */ /* 0x000fe40003800000 */
[----:B------:R-:W-:-:S05]  /*5060*/  FFMA R13, R86, R9, R13 ;  /* 0x00000009560d7223 */ /* 0x000fca000000000d */
[----:B------:R3:W-:Y:S01]  /*5070*/  @P0 STG.E desc[UR14][R24.64], R13 ;  /* 0x0000000d18000986 */ /* 0x0007e2000c10190e */
[----:B--2---:R-:W-:-:S04]  /*5080*/  IADD3 R14, P0, R34, UR7, RZ ;  /* 0x00000007220e7c10 */ /* 0x004fc8000ff1e0ff */
[----:B------:R-:W-:Y:S01]  /*5090*/  IADD3.X R15, R35, UR8, RZ, P0, !PT ;  /* 0x00000008230f7c10 */ /* 0x000fe200087fe4ff */
[----:B------:R-:W-:Y:S08]  /*50a0*/  @!P2 BRA `(.L_x_149) ;  /* 0x000000000004a947 */ /* 0x000ff00003800000 */
[----:B------:R2:W5:Y:S02]  /*50b0*/  LDG.E.LTC128B R95, desc[UR14][R14.64] ;  /* 0x0000000e0e5f7981 */ /* 0x000564000c1e1920 */
.L_x_149:
[----:B------:R-:W-:Y:S05]  /*50c0*/  BSYNC B1 ;  /* 0x0000000000017941 */ /* 0x000fea0003800000 */
.L_x_148:
[----:B------:R-:W-:Y:S05]  /*50d0*/  @!P2 BRA `(.L_x_150) ;  /* 0x000000140094a947 */ /* 0x000fea0003800000 */
[----:B--2---:R-:W-:Y:S01]  /*50e0*/  IADD3 R14, P0, R18, R17, RZ ;  /* 0x00000011120e7210 */ /* 0x004fe20007f1e0ff */
[----:B0----5:R-:W-:-:S04]  /*50f0*/  FMUL R18, R95, R10 ;  /* 0x0000000a5f127220 */ /* 0x021fc80000400000 */
[----:B------:R-:W-:Y:S02]  /*5100*/  IMAD.X R15, R19, 0x1, R16, P0 ;  /* 0x00000001130f7824 */ /* 0x000fe400000e0610 */
[----:B------:R-:W-:-:S05]  /*5110*/  FFMA R87, R87, R9, R18 ;  /* 0x0000000957577223 */ /* 0x000fca0000000012 */
[----:B------:R0:W-:Y:S01]  /*5120*/  STG.E desc[UR14][R14.64], R87 ;  /* 0x000000570e007986 */ /* 0x0001e2000c10190e */
[----:B------:R-:W-:Y:S05]  /*5130*/  BRA `(.L_x_150) ;  /* 0x00000014007c7947 */ /* 0x000fea0003800000 */
.L_x_27:
[----:B------:R-:W-:Y:S01]  /*5140*/  ULDC.64 UR8, c[0x0][0x6c0] ;  /* 0x0001b00000087ab9 */ /* 0x000fe20000000a00 */
[----:B------:R-:W-:Y:S01]  /*5150*/  ISETP.GT.AND P2, PT, R13, 0x1, PT ;  /* 0x000000010d00780c */ /* 0x000fe20003f44270 */
[-C--:B--2---:R-:W-:Y:S01]  /*5160*/  FMUL R17, R24, R9.reuse ;  /* 0x0000000918117220 */ /* 0x084fe20000400000 */
[----:B------:R-:W-:Y:S01]  /*5170*/  LEA R18, P1, R90, UR8, 0x2 ;  /* 0x000000085a127c11 */ /* 0x000fe2000f8210ff */
[-C--:B------:R-:W-:Y:S01]  /*5180*/  FMUL R25, R25, R9.reuse ;  /* 0x0000000919197220 */ /* 0x080fe20000400000 */
[C---:B------:R-:W-:Y:S01]  /*5190*/  ISETP.GT.AND P4, PT, R11.reuse, RZ, P2 ;  /* 0x000000ff0b00720c */ /* 0x040fe20001784270 */
[----:B------:R-:W-:Y:S01]  /*51a0*/  IMAD.SHL.U32 R15, R98, 0x20, RZ ;  /* 0x00000020620f7824 */ /* 0x000fe200078e00ff */
[----:B------:R-:W-:Y:S01]  /*51b0*/  LEA.HI.X R19, R90, UR9, R103, 0x2, P1 ;  /* 0x000000095a137c11 */ /* 0x000fe200088f1467 */
[-C--:B------:R-:W-:Y:S01]  /*51c0*/  FMUL R89, R26, R9.reuse ;  /* 0x000000091a597220 */ /* 0x080fe20000400000 */
[----:B------:R-:W-:Y:S01]  /*51d0*/  ISETP.GT.AND P1, PT, R11, 0x8, P0 ;  /* 0x000000080b00780c */ /* 0x000fe20000724270 */
[-C--:B------:R-:W-:Y:S01]  /*51e0*/  FMUL R27, R27, R9.reuse ;  /* 0x000000091b1b7220 */ /* 0x080fe20000400000 */
[----:B------:R-:W-:Y:S01]  /*51f0*/  ISETP.GT.AND P0, PT, R13, 0x8, PT ;  /* 0x000000080d00780c */ /* 0x000fe20003f04270 */
[----:B------:R0:W-:Y:S01]  /*5200*/  @P5 STG.E desc[UR14][R18.64], R17 ;  /* 0x0000001112005986 */ /* 0x0001e2000c10190e */
[-C--:B------:R-:W-:Y:S01]  /*5210*/  LEA R20, P5, R98, R18.reuse, 0x2 ;  /* 0x0000001262147211 */ /* 0x080fe200078a10ff */
[-C--:B------:R-:W-:Y:S01]  /*5220*/  FMUL R91, R28, R9.reuse ;  /* 0x000000091c5b7220 */ /* 0x080fe20000400000 */
[----:B------:R-:W-:Y:S01]  /*5230*/  ISETP.GT.AND P2, PT, R11, 0x8, P2 ;  /* 0x000000080b00780c */ /* 0x000fe20001744270 */
[----:B------:R-:W-:Y:S01]  /*5240*/  FMUL R29, R29, R9 ;  /* 0x000000091d1d7220 */ /* 0x000fe20000400000 */
[C-C-:B------:R-:W-:Y:S01]  /*5250*/  LEA.HI.X R21, R98.reuse, R19, R99.reuse, 0x2, P5 ;  /* 0x0000001362157211 */ /* 0x140fe200028f1463 */
[-C--:B------:R-:W-:Y:S01]  /*5260*/  FMUL R31, R31, R9.reuse ;  /* 0x000000091f1f7220 */ /* 0x080fe20000400000 */
[----:B------:R-:W-:Y:S01]  /*5270*/  SHF.L.U64.HI R14, R98, 0x5, R99 ;  /* 0x00000005620e7819 */ /* 0x000fe20000010263 */
[-C--:B------:R-:W-:Y:S01]  /*5280*/  FMUL R33, R33, R9.reuse ;  /* 0x0000000921217220 */ /* 0x080fe20000400000 */
[----:B------:R-:W-:Y:S01]  /*5290*/  ISETP.GT.AND P5, PT, R11, RZ, P0 ;  /* 0x000000ff0b00720c */ /* 0x000fe200007a4270 */
[----:B------:R1:W-:Y:S01]  /*52a0*/  @P4 STG.E desc[UR14][R20.64], R25 ;  /* 0x0000001914004986 */ /* 0x0003e2000c10190e */
[----:B------:R-:W-:Y:S01]  /*52b0*/  IADD3 R22, P4, R15, R18, RZ ;  /* 0x000000120f167210 */ /* 0x000fe20007f9e0ff */
[-C--:B------:R-:W-:Y:S01]  /*52c0*/  FMUL R35, R35, R9.reuse ;  /* 0x0000000923237220 */ /* 0x080fe20000400000 */
[----:B------:R-:W-:Y:S01]  /*52d0*/  IADD3 R24, P6, R15, R20, RZ ;  /* 0x000000140f187210 */ /* 0x000fe20007fde0ff */
[----:B------:R2:W-:Y:S01]  /*52e0*/  @P1 STG.E desc[UR14][R18.64+0x20], R89 ;  /* 0x0000205912001986 */ /* 0x0005e2000c10190e */
[----:B------:R-:W-:Y:S01]  /*52f0*/  ISETP.GT.AND P1, PT, R13, 0x9, PT ;  /* 0x000000090d00780c */ /* 0x000fe20003f24270 */
[C---:B------:R-:W-:Y:S01]  /*5300*/  IMAD.X R23, R14.reuse, 0x1, R19, P4 ;  /* 0x000000010e177824 */ /* 0x040fe200020e0613 */
[C---:B------:R-:W-:Y:S01]  /*5310*/  ISETP.GT.AND P0, PT, R11.reuse, 0x8, P0 ;  /* 0x000000080b00780c */ /* 0x040fe20000704270 */
[----:B------:R3:W-:Y:S01]  /*5320*/  @P2 STG.E desc[UR14][R20.64+0x20], R27 ;  /* 0x0000201b14002986 */ /* 0x0007e2000c10190e */
[----:B------:R-:W-:Y:S01]  /*5330*/  ISETP.GT.AND P4, PT, R11, RZ, P1 ;  /* 0x000000ff0b00720c */ /* 0x000fe20000f84270 */
[-C--:B------:R-:W-:Y:S01]  /*5340*/  FMUL R37, R37, R9.reuse ;  /* 0x0000000925257220 */ /* 0x080fe20000400000 */
[----:B0-----:R-:W-:Y:S01]  /*5350*/  IADD3 R17, P2, R15, 0x20, RZ ;  /* 0x000000200f117810 */ /* 0x001fe20007f5e0ff */
[----:B------:R0:W-:Y:S01]  /*5360*/  @P5 STG.E desc[UR14][R22.64], R91 ;  /* 0x0000005b16005986 */ /* 0x0001e2000c10190e */
[----:B-1----:R-:W-:Y:S01]  /*5370*/  IMAD.X R25, R14, 0x1, R21, P6 ;  /* 0x000000010e197824 */ /* 0x002fe200030e0615 */
[----:B------:R-:W-:Y:S01]  /*5380*/  ISETP.GT.AND P1, PT, R11, 0x8, P1 ;  /* 0x000000080b00780c */ /* 0x000fe20000f24270 */
[----:B------:R-:W-:Y:S01]  /*5390*/  FMUL R39, R39, R9 ;  /* 0x0000000927277220 */ /* 0x000fe20000400000 */
[----:B--2---:R-:W-:Y:S01]  /*53a0*/  IADD3 R18, P5, R17, R18, RZ ;  /* 0x0000001211127210 */ /* 0x004fe20007fbe0ff */
[----:B------:R-:W-:-:S02]  /*53b0*/  IMAD.X R16, RZ, RZ, R14, P2 ;  /* 0x000000ffff107224 */ /* 0x000fc400010e060e */
[-C--:B------:R-:W-:Y:S01]  /*53c0*/  FMUL R89, R30, R9.reuse ;  /* 0x000000091e597220 */ /* 0x080fe20000400000 */
[----:B------:R-:W-:Y:S01]  /*53d0*/  ISETP.GT.AND P2, PT, R13, 0x10, PT ;  /* 0x000000100d00780c */ /* 0x000fe20003f44270 */
[-C--:B------:R-:W-:Y:S01]  /*53e0*/  FMUL R41, R41, R9.reuse ;  /* 0x0000000929297220 */ /* 0x080fe20000400000 */
[----:B------:R-:W-:Y:S01]  /*53f0*/  IMAD.X R19, R16, 0x1, R19, P5 ;  /* 0x0000000110137824 */ /* 0x000fe200028e0613 */
[----:B------:R-:W-:Y:S01]  /*5400*/  @P4 STG.E desc[UR14][R24.64], R29 ;  /* 0x0000001d18004986 */ /* 0x000fe2000c10190e */
[----:B---3--:R-:W-:Y:S01]  /*5410*/  IADD3 R20, P4, R17, R20, RZ ;  /* 0x0000001411147210 */ /* 0x008fe20007f9e0ff */
[-C--:B0-----:R-:W-:Y:S01]  /*5420*/  FMUL R91, R32, R9.reuse ;  /* 0x00000009205b7220 */ /* 0x081fe20000400000 */
[----:B------:R-:W-:Y:S01]  /*5430*/  ISETP.GT.AND P5, PT, R11, RZ, P2 ;  /* 0x000000ff0b00720c */ /* 0x000fe200017a4270 */
[----:B------:R0:W-:Y:S01]  /*5440*/  @P0 STG.E desc[UR14][R18.64], R89 ;  /* 0x0000005912000986 */ /* 0x0001e2000c10190e */
[----:B------:R-:W-:Y:S01]  /*5450*/  ISETP.GT.AND P0, PT, R13, 0x11, PT ;  /* 0x000000110d00780c */ /* 0x000fe20003f04270 */
[----:B------:R-:W-:Y:S01]  /*5460*/  IMAD.X R21, R16, 0x1, R21, P4 ;  /* 0x0000000110157824 */ /* 0x000fe200020e0615 */
[----:B------:R-:W-:Y:S01]  /*5470*/  IADD3 R26, P6, R15, R22, RZ ;  /* 0x000000160f1a7210 */ /* 0x000fe20007fde0ff */
[-C--:B------:R-:W-:Y:S01]  /*5480*/  FMUL R43, R43, R9.reuse ;  /* 0x000000092b2b7220 */ /* 0x080fe20000400000 */
[----:B------:R-:W-:Y:S01]  /*5490*/  ISETP.GT.AND P4, PT, R11, RZ, P0 ;  /* 0x000000ff0b00720c */ /* 0x000fe20000784270 */
[-C--:B------:R-:W-:Y:S01]  /*54a0*/  FMUL R45, R45, R9.reuse ;  /* 0x000000092d2d7220 */ /* 0x080fe20000400000 */
[----:B------:R1:W-:Y:S01]  /*54b0*/  @P1 STG.E desc[UR14][R20.64], R31 ;  /* 0x0000001f14001986 */ /* 0x0003e2000c10190e */
[----:B------:R-:W-:Y:S01]  /*54c0*/  IMAD.X R27, R14, 0x1, R23, P6 ;  /* 0x000000010e1b7824 */ /* 0x000fe200030e0617 */
[----:B------:R-:W-:Y:S01]  /*54d0*/  ISETP.GT.AND P1, PT, R11, 0x8, P2 ;  /* 0x000000080b00780c */ /* 0x000fe20001724270 */
[-C--:B------:R-:W-:Y:S01]  /*54e0*/  FMUL R47, R47, R9.reuse ;  /* 0x000000092f2f7220 */ /* 0x080fe20000400000 */
[----:B------:R-:W-:Y:S01]  /*54f0*/  IADD3 R28, P2, R15, R24, RZ ;  /* 0x000000180f1c7210 */ /* 0x000fe20007f5e0ff */
[-C--:B0-----:R-:W-:Y:S01]  /*5500*/  FMUL R89, R34, R9.reuse ;  /* 0x0000000922597220 */ /* 0x081fe20000400000 */
[----:B------:R-:W-:Y:S01]  /*5510*/  @P5 STG.E desc[UR14][R26.64], R91 ;  /* 0x0000005b1a005986 */ /* 0x000fe2000c10190e */
[----:B------:R-:W-:Y:S01]  /*5520*/  IADD3 R18, P5, R17, R22, RZ ;  /* 0x0000001611127210 */ /* 0x000fe20007fbe0ff */
[-C--:B------:R-:W-:Y:S01]  /*5530*/  FMUL R49, R49, R9.reuse ;  /* 0x0000000931317220 */ /* 0x080fe20000400000 */
[----:B------:R-:W-:Y:S01]  /*5540*/  IMAD.X R29, R14, 0x1, R25, P2 ;  /* 0x000000010e1d7824 */ /* 0x000fe200010e0619 */
[----:B------:R-:W-:Y:S01]  /*5550*/  ISETP.GT.AND P0, PT, R11, 0x8, P0 ;  /* 0x000000080b00780c */ /* 0x000fe20000704270 */
[-C--:B------:R-:W-:Y:S01]  /*5560*/  FMUL R51, R51, R9.reuse ;  /* 0x0000000933337220 */ /* 0x080fe20000400000 */
[----:B------:R-:W-:Y:S01]  /*5570*/  ISETP.GT.AND P2, PT, R13, 0x18, PT ;  /* 0x000000180d00780c */ /* 0x000fe20003f44270 */
[----:B------:R-:W-:Y:S01]  /*5580*/  IMAD.X R19, R16, 0x1, R23, P5 ;  /* 0x0000000110137824 */ /* 0x000fe200028e0617 */
[----:B------:R0:W-:Y:S01]  /*5590*/  @P4 STG.E desc[UR14][R28.64], R33 ;  /* 0x000000211c004986 */ /* 0x0001e2000c10190e */
[----:B-1----:R-:W-:Y:S01]  /*55a0*/  IADD3 R20, P4, R17, R24, RZ ;  /* 0x0000001811147210 */ /* 0x002fe20007f9e0ff */
[-C--:B------:R-:W-:Y:S01]  /*55b0*/  FMUL R31, R36, R9.reuse ;  /* 0x00000009241f7220 */ /* 0x080fe20000400000 */
        /* <DEDUP_REMOVED lines=11> */
[-C--:B0-----:R-:W-:Y:S01]  /*5670*/  FMUL R33, R38, R9.reuse ;  /* 0x0000000926217220 */ /* 0x081fe20000400000 */
[----:B------:R-:W-:Y:S01]  /*5680*/  IADD3 R24, P2, R15, R28, RZ ;  /* 0x0000001c0f187210 */ /* 0x000fe20007f5e0ff */
[-C--:B------:R-:W-:Y:S01]  /*5690*/  FMUL R57, R57, R9.reuse ;  /* 0x0000000939397220 */ /* 0x080fe20000400000 */
[----:B------:R0:W-:Y:S01]  /*56a0*/  @P5 STG.E desc[UR14][R22.64], R31 ;  /* 0x0000001f16005986 */ /* 0x0001e2000c10190e */
[----:B-1----:R-:W-:Y:S01]  /*56b0*/  IADD3 R18, P5, R17, R26, RZ ;  /* 0x0000001a11127210 */ /* 0x002fe20007fbe0ff */
[-C--:B------:R-:W-:Y:S01]  /*56c0*/  FMUL R59, R59, R9.reuse ;  /* 0x000000093b3b7220 */ /* 0x080fe20000400000 */
[----:B------:R-:W-:Y:S01]  /*56d0*/  IMAD.X R25, R14, 0x1, R29, P2 ;  /* 0x000000010e197824 */ /* 0x000fe200010e061d */
[----:B------:R-:W-:Y:S01]  /*56e0*/  ISETP.GT.AND P1, PT, R11, 0x8, P1 ;  /* 0x000000080b00780c */ /* 0x000fe20000f24270 */
[-C--:B------:R-:W-:Y:S01]  /*56f0*/  FMUL R61, R61, R9.reuse ;  /* 0x000000093d3d7220 */ /* 0x080fe20000400000 */
[----:B------:R-:W-:Y:S01]  /*5700*/  ISETP.GT.AND P2, PT, R13, 0x20, PT ;  /* 0x000000200d00780c */ /* 0x000fe20003f44270 */
[C---:B------:R-:W-:Y:S01]  /*5710*/  IMAD.X R19, R16.reuse, 0x1, R27, P5 ;  /* 0x0000000110137824 */ /* 0x040fe200028e061b */
[----:B------:R-:W-:Y:S01]  /*5720*/  @P4 STG.E desc[UR14][R24.64], R37 ;  /* 0x0000002518004986 */ /* 0x000fe2000c10190e */
[----:B--2---:R-:W-:Y:S01]  /*5730*/  IADD3 R20, P4, R17, R28, RZ ;  /* 0x0000001c11147210 */ /* 0x004fe20007f9e0ff */
[-C--:B------:R-:W-:Y:S01]  /*5740*/  FMUL R63, R63, R9.reuse ;  /* 0x000000093f3f7220 */ /* 0x080fe20000400000 */
[----:B------:R-:W-:Y:S01]  /*5750*/  ISETP.GT.AND P5, PT, R11, RZ, P2 ;  /* 0x000000ff0b00720c */ /* 0x000fe200017a4270 */
[----:B------:R1:W-:Y:S01]  /*5760*/  @P0 STG.E desc[UR14][R18.64], R33 ;  /* 0x0000002112000986 */ /* 0x0003e2000c10190e */
[----:B------:R-:W-:Y:S01]  /*5770*/  ISETP.GT.AND P0, PT, R13, 0x21, PT ;  /* 0x000000210d00780c */ /* 0x000fe20003f04270 */
[----:B------:R-:W-:Y:S01]  /*5780*/  IMAD.X R21, R16, 0x1, R29, P4 ;  /* 0x0000000110157824 */ /* 0x000fe200020e061d */
[----:B------:R-:W-:Y:S01]  /*5790*/  IADD3 R26, P6, R15, R22, RZ ;  /* 0x000000160f1a7210 */ /* 0x000fe20007fde0ff */
[-C--:B0-----:R-:W-:Y:S01]  /*57a0*/  FMUL R31, R40, R9.reuse ;  /* 0x00000009281f7220 */ /* 0x081fe20000400000 */
[----:B------:R-:W-:Y:S01]  /*57b0*/  ISETP.GT.AND P4, PT, R11, RZ, P0 ;  /* 0x000000ff0b00720c */ /* 0x000fe20000784270 */
[-C--:B------:R-:W-:Y:S01]  /*57c0*/  FMUL R65, R65, R9.reuse ;  /* 0x0000000941417220 */ /* 0x080fe20000400000 */
[----:B------:R0:W-:Y:S01]  /*57d0*/  @P1 STG.E desc[UR14][R20.64], R39 ;  /* 0x0000002714001986 */ /* 0x0001e2000c10190e */
[----:B------:R-:W-:Y:S01]  /*57e0*/  IMAD.X R27, R14, 0x1, R23, P6 ;  /* 0x000000010e1b7824 */ /* 0x000fe200030e0617 */
[----:B------:R-:W-:Y:S01]  /*57f0*/  ISETP.GT.AND P1, PT, R11, 0x8, P2 ;  /* 0x000000080b00780c */ /* 0x000fe20001724270 */
[-C--:B------:R-:W-:Y:S01]  /*5800*/  FMUL R67, R67, R9.reuse ;  /* 0x0000000943437220 */ /* 0x080fe20000400000 */
[----:B------:R-:W-:Y:S01]  /*5810*/  IADD3 R28, P2, R15, R24, RZ ;  /* 0x000000180f1c7210 */ /* 0x000fe20007f5e0ff */
[-C--:B-1----:R-:W-:Y:S01]  /*5820*/  FMUL R33, R42, R9.reuse ;  /* 0x000000092a217220 */ /* 0x082fe20000400000 */
[----:B------:R1:W-:Y:S01]  /*5830*/  @P5 STG.E desc[UR14][R26.64], R31 ;  /* 0x0000001f1a005986 */ /* 0x0003e2000c10190e */
[----:B------:R-:W-:Y:S01]  /*5840*/  IADD3 R18, P5, R17, R22, RZ ;  /* 0x0000001611127210 */ /* 0x000fe20007fbe0ff */
[-C--:B------:R-:W-:Y:S01]  /*5850*/  FMUL R69, R69, R9.reuse ;  /* 0x0000000945457220 */ /* 0x080fe20000400000 */
[----:B------:R-:W-:Y:S01]  /*5860*/  IMAD.X R29, R14, 0x1, R25, P2 ;  /* 0x000000010e1d7824 */ /* 0x000fe200010e0619 */
[----:B------:R-:W-:Y:S01]  /*5870*/  ISETP.GT.AND P0, PT, R11, 0x8, P0 ;  /* 0x000000080b00780c */ /* 0x000fe20000704270 */
[-C--:B------:R-:W-:Y:S01]  /*5880*/  FMUL R71, R71, R9.reuse ;  /* 0x0000000947477220 */ /* 0x080fe20000400000 */
[----:B------:R-:W-:Y:S01]  /*5890*/  ISETP.GT.AND P2, PT, R13, 0x28, PT ;  /* 0x000000280d00780c */ /* 0x000fe20003f44270 */
[C---:B------:R-:W-:Y:S01]  /*58a0*/  IMAD.X R19, R16.reuse, 0x1, R23, P5 ;  /* 0x0000000110137824 */ /* 0x040fe200028e0617 */
[----:B------:R-:W-:Y:S01]  /*58b0*/  @P4 STG.E desc[UR14][R28.64], R41 ;  /* 0x000000291c004986 */ /* 0x000fe2000c10190e */
[----:B0-----:R-:W-:Y:S01]  /*58c0*/  IADD3 R20, P4, R17, R24, RZ ;  /* 0x0000001811147210 */ /* 0x001fe20007f9e0ff */
[-C--:B------:R-:W-:Y:S01]  /*58d0*/  FMUL R73, R73, R9.reuse ;  /* 0x0000000949497220 */ /* 0x080fe20000400000 */
[----:B------:R-:W-:Y:S01]  /*58e0*/  ISETP.GT.AND P5, PT, R11, RZ, P2 ;  /* 0x000000ff0b00720c */ /* 0x000fe200017a4270 */
[----:B------:R0:W-:Y:S01]  /*58f0*/  @P1 STG.E desc[UR14][R18.64], R33 ;  /* 0x0000002112001986 */ /* 0x0001e2000c10190e */
[----:B------:R-:W-:Y:S01]  /*5900*/  ISETP.GT.AND P1, PT, R13, 0x29, PT ;  /* 0x000000290d00780c */ /* 0x000fe20003f24270 */
[----:B------:R-:W-:Y:S01]  /*5910*/  IMAD.X R21, R16, 0x1, R25, P4 ;  /* 0x0000000110157824 */ /* 0x000fe200020e0619 */
[----:B------:R-:W-:Y:S01]  /*5920*/  IADD3 R22, P6, R15, R26, RZ ;  /* 0x0000001a0f167210 */ /* 0x000fe20007fde0ff */
[-C--:B-1----:R-:W-:Y:S01]  /*5930*/  FMUL R31, R44, R9.reuse ;  /* 0x000000092c1f7220 */ /* 0x082fe20000400000 */
        /* <DEDUP_REMOVED lines=8> */
[----:B------:R0:W-:Y:S01]  /*59c0*/  @P5 STG.E desc[UR14][R22.64], R31 ;  /* 0x0000001f16005986 */ /* 0x0001e2000c10190e */
[----:B------:R-:W-:Y:S01]  /*59d0*/  IADD3 R18, P5, R17, R26, RZ ;  /* 0x0000001a11127210 */ /* 0x000fe20007fbe0ff */
[-C--:B------:R-:W-:Y:S01]  /*59e0*/  FMUL R79, R79, R9.reuse ;  /* 0x000000094f4f7220 */ /* 0x080fe20000400000 */
[----:B------:R-:W-:Y:S01]  /*59f0*/  IMAD.X R25, R14, 0x1, R29, P2 ;  /* 0x000000010e197824 */ /* 0x000fe200010e061d */
[----:B------:R-:W-:Y:S01]  /*5a00*/  ISETP.GT.AND P2, PT, R13, 0x30, PT ;  /* 0x000000300d00780c */ /* 0x000fe20003f44270 */
[-C--:B------:R-:W-:Y:S01]  /*5a10*/  FMUL R81, R81, R9.reuse ;  /* 0x0000000951517220 */ /* 0x080fe20000400000 */
[C---:B------:R-:W-:Y:S01]  /*5a20*/  ISETP.GT.AND P1, PT, R11.reuse, 0x8, P1 ;  /* 0x000000080b00780c */ /* 0x040fe20000f24270 */
[----:B------:R-:W-:Y:S01]  /*5a30*/  IMAD.X R19, R16, 0x1, R27, P5 ;  /* 0x0000000110137824 */ /* 0x000fe200028e061b */
[----:B------:R-:W-:Y:S01]  /*5a40*/  @P4 STG.E desc[UR14][R24.64], R45 ;  /* 0x0000002d18004986 */ /* 0x000fe2000c10190e */
[----:B------:R-:W-:Y:S01]  /*5a50*/  ISETP.GT.AND P5, PT, R11, RZ, P2 ;  /* 0x000000ff0b00720c */ /* 0x000fe200017a4270 */
[-C--:B------:R-:W-:Y:S01]  /*5a60*/  FMUL R83, R83, R9.reuse ;  /* 0x0000000953537220 */ /* 0x080fe20000400000 */
[----:B-1----:R-:W-:Y:S01]  /*5a70*/  IADD3 R20, P4, R17, R28, RZ ;  /* 0x0000001c11147210 */ /* 0x002fe20007f9e0ff */
[----:B------:R1:W-:Y:S01]  /*5a80*/  @P0 STG.E desc[UR14][R18.64], R33 ;  /* 0x0000002112000986 */ /* 0x0003e2000c10190e */
[----:B------:R-:W-:Y:S01]  /*5a90*/  IADD3 R26, P6, R15, R22, RZ ;  /* 0x000000160f1a7210 */ /* 0x000fe20007fde0ff */
[-C--:B0-----:R-:W-:Y:S01]  /*5aa0*/  FMUL R31, R48, R9.reuse ;  /* 0x00000009301f7220 */ /* 0x081fe20000400000 */
[----:B------:R-:W-:Y:S01]  /*5ab0*/  ISETP.GT.AND P0, PT, R13, 0x31, PT ;  /* 0x000000310d00780c */ /* 0x000fe20003f04270 */
[----:B------:R-:W-:Y:S01]  /*5ac0*/  IMAD.X R21, R16, 0x1, R29, P4 ;  /* 0x0000000110157824 */ /* 0x000fe200020e061d */
[C---:B------:R-:W-:Y:S01]  /*5ad0*/  ISETP.GT.AND P2, PT, R11.reuse, 0x8, P2 ;  /* 0x000000080b00780c */ /* 0x040fe20001744270 */
[C---:B------:R-:W-:Y:S01]  /*5ae0*/  IMAD.X R27, R14.reuse, 0x1, R23, P6 ;  /* 0x000000010e1b7824 */ /* 0x040fe200030e0617 */
[----:B------:R-:W-:Y:S01]  /*5af0*/  ISETP.GT.AND P4, PT, R11, RZ, P0 ;  /* 0x000000ff0b00720c */ /* 0x000fe20000784270 */
[-C--:B------:R-:W-:Y:S01]  /*5b00*/  FMUL R85, R85, R9.reuse ;  /* 0x0000000955557220 */ /* 0x080fe20000400000 */
[----:B------:R0:W-:Y:S01]  /*5b10*/  @P1 STG.E desc[UR14][R20.64], R47 ;  /* 0x0000002f14001986 */ /* 0x0001e2000c10190e */
[----:B------:R-:W-:Y:S01]  /*5b20*/  IADD3 R28, P1, R15, R24, RZ ;  /* 0x000000180f1c7210 */ /* 0x000fe20007f3e0ff */
[-C--:B------:R-:W-:Y:S01]  /*5b30*/  FMUL R87, R87, R9.reuse ;  /* 0x0000000957577220 */ /* 0x080fe20000400000 */
[----:B------:R-:W-:Y:S01]  /*5b40*/  ISETP.GT.AND P0, PT, R11, 0x8, P0 ;  /* 0x000000080b00780c */ /* 0x000fe20000704270 */
[----:B------:R2:W-:Y:S01]  /*5b50*/  @P5 STG.E desc[UR14][R26.64], R31 ;  /* 0x0000001f1a005986 */ /* 0x0005e2000c10190e */
[----:B-1----:R-:W-:Y:S01]  /*5b60*/  IADD3 R18, P5, R17, R22, RZ ;  /* 0x0000001611127210 */ /* 0x002fe20007fbe0ff */
[----:B------:R-:W-:Y:S01]  /*5b70*/  IMAD.X R29, R14, 0x1, R25, P1 ;  /* 0x000000010e1d7824 */ /* 0x000fe200008e0619 */
[----:B------:R-:W-:Y:S01]  /*5b80*/  ISETP.GT.AND P1, PT, R13, 0x38, PT ;  /* 0x000000380d00780c */ /* 0x000fe20003f24270 */
[----:B------:R-:W-:Y:S01]  /*5b90*/  FMUL R33, R50, R9 ;  /* 0x0000000932217220 */ /* 0x000fe20000400000 */
[----:B------:R-:W-:Y:S01]  /*5ba0*/  IADD3 R22, P6, R15, R26, RZ ;  /* 0x0000001a0f167210 */ /* 0x000fe20007fde0ff */
[----:B------:R-:W-:Y:S01]  /*5bb0*/  IMAD.X R19, R16, 0x1, R23, P5 ;  /* 0x0000000110137824 */ /* 0x000fe200028e0617 */
[----:B------:R-:W-:Y:S01]  /*5bc0*/  @P4 STG.E desc[UR14][R28.64], R49 ;  /* 0x000000311c004986 */ /* 0x000fe2000c10190e */
[----:B0-----:R-:W-:-:S02]  /*5bd0*/  IADD3 R20, P5, R17, R24, RZ ;  /* 0x0000001811147210 */ /* 0x001fc40007fbe0ff */
[----:B------:R-:W-:Y:S01]  /*5be0*/  ISETP.GT.AND P4, PT, R11, RZ, P1 ;  /* 0x000000ff0b00720c */ /* 0x000fe20000f84270 */
[----:B------:R0:W-:Y:S01]  /*5bf0*/  @P2 STG.E desc[UR14][R18.64], R33 ;  /* 0x0000002112002986 */ /* 0x0001e2000c10190e */
[----:B------:R-:W-:Y:S01]  /*5c00*/  ISETP.GT.AND P2, PT, R13, 0x39, PT ;  /* 0x000000390d00780c */ /* 0x000fe20003f44270 */
[----:B------:R-:W-:Y:S02]  /*5c10*/  IMAD.X R21, R16, 0x1, R25, P5 ;  /* 0x0000000110157824 */ /* 0x000fe400028e0619 */
[----:B--2---:R-:W-:Y:S01]  /*5c20*/  FMUL R31, R52, R9 ;  /* 0x00000009341f7220 */ /* 0x004fe20000400000 */
[----:B------:R-:W-:Y:S01]  /*5c30*/  IMAD.X R23, R14, 0x1, R27, P6 ;  /* 0x000000010e177824 */ /* 0x000fe200030e061b */
[----:B------:R-:W-:Y:S01]  /*5c40*/  ISETP.GT.AND P5, PT, R11, RZ, P2 ;  /* 0x000000ff0b00720c */ /* 0x000fe200017a4270 */
[----:B------:R1:W-:Y:S01]  /*5c50*/  @P0 STG.E desc[UR14][R20.64], R51 ;  /* 0x0000003314000986 */ /* 0x0003e2000c10190e */
[----:B------:R-:W-:Y:S02]  /*5c60*/  IADD3 R24, P0, R15, R28, RZ ;  /* 0x0000001c0f187210 */ /* 0x000fe40007f1e0ff */
[----:B------:R-:W-:-:S02]  /*5c70*/  ISETP.GT.AND P1, PT, R11, 0x8, P1 ;  /* 0x000000080b00780c */ /* 0x000fc40000f24270 */
[----:B------:R2:W-:Y:S01]  /*5c80*/  @P4 STG.E desc[UR14][R22.64], R31 ;  /* 0x0000001f16004986 */ /* 0x0005e2000c10190e */
[----:B0-----:R-:W-:Y:S01]  /*5c90*/  IADD3 R18, P4, R17, R26, RZ ;  /* 0x0000001a11127210 */ /* 0x001fe20007f9e0ff */
[----:B------:R-:W-:Y:S01]  /*5ca0*/  IMAD.X R25, R14, 0x1, R29, P0 ;  /* 0x000000010e197824 */ /* 0x000fe200000e061d */
[----:B------:R-:W-:Y:S01]  /*5cb0*/  ISETP.GT.AND P0, PT, R13, 0x40, PT ;  /* 0x000000400d00780c */ /* 0x000fe20003f04270 */
[-C--:B------:R-:W-:Y:S01]  /*5cc0*/  FMUL R33, R54, R9.reuse ;  /* 0x0000000936217220 */ /* 0x080fe20000400000 */
[----:B------:R-:W-:Y:S01]  /*5cd0*/  ISETP.GT.AND P2, PT, R11, 0x8, P2 ;  /* 0x000000080b00780c */ /* 0x000fe20001744270 */
[C---:B------:R-:W-:Y:S01]  /*5ce0*/  IMAD.X R19, R16.reuse, 0x1, R27, P4 ;  /* 0x0000000110137824 */ /* 0x040fe200020e061b */
[----:B------:R-:W-:Y:S01]  /*5cf0*/  @P5 STG.E desc[UR14][R24.64], R53 ;  /* 0x0000003518005986 */ /* 0x000fe2000c10190e */
[----:B-1----:R-:W-:Y:S02]  /*5d00*/  IADD3 R20, P5, R17, R28, RZ ;  /* 0x0000001c11147210 */ /* 0x002fe40007fbe0ff */
[----:B------:R-:W-:Y:S01]  /*5d10*/  ISETP.GT.AND P4, PT, R11, RZ, P0 ;  /* 0x000000ff0b00720c */ /* 0x000fe20000784270 */
[----:B------:R0:W-:Y:S01]  /*5d20*/  @P1 STG.E desc[UR14][R18.64], R33 ;  /* 0x0000002112001986 */ /* 0x0001e2000c10190e */
[----:B------:R-:W-:Y:S01]  /*5d30*/  ISETP.GT.AND P1, PT, R13, 0x41, PT ;  /* 0x000000410d00780c */ /* 0x000fe20003f24270 */
[----:B------:R-:W-:Y:S01]  /*5d40*/  IMAD.X R21, R16, 0x1, R29, P5 ;  /* 0x0000000110157824 */ /* 0x000fe200028e061d */
[----:B------:R-:W-:Y:S01]  /*5d50*/  IADD3 R26, P6, R15, R22, RZ ;  /* 0x000000160f1a7210 */ /* 0x000fe20007fde0ff */
[----:B--2---:R-:W-:Y:S01]  /*5d60*/  FMUL R31, R56, R9 ;  /* 0x00000009381f7220 */ /* 0x004fe20000400000 */
[----:B------:R-:W-:-:S02]  /*5d70*/  ISETP.GT.AND P5, PT, R11, RZ, P1 ;  /* 0x000000ff0b00720c */ /* 0x000fc40000fa4270 */
[----:B------:R1:W-:Y:S01]  /*5d80*/  @P2 STG.E desc[UR14][R20.64], R55 ;  /* 0x0000003714002986 */ /* 0x0003e2000c10190e */
[----:B------:R-:W-:Y:S01]  /*5d90*/  IMAD.X R27, R14, 0x1, R23, P6 ;  /* 0x000000010e1b7824 */ /* 0x000fe200030e0617 */
[----:B------:R-:W-:Y:S02]  /*5da0*/  IADD3 R28, P2, R15, R24, RZ ;  /* 0x000000180f1c7210 */ /* 0x000fe40007f5e0ff */
[----:B------:R-:W-:Y:S01]  /*5db0*/  ISETP.GT.AND P0, PT, R11, 0x8, P0 ;  /* 0x000000080b00780c */ /* 0x000fe20000704270 */
[----:B0-----:R-:W-:Y:S01]  /*5dc0*/  FMUL R33, R58, R9 ;  /* 0x000000093a217220 */ /* 0x001fe20000400000 */
[----:B------:R0:W-:Y:S01]  /*5dd0*/  @P4 STG.E desc[UR14][R26.64], R31 ;  /* 0x0000001f1a004986 */ /* 0x0001e2000c10190e */
[----:B------:R-:W-:Y:S01]  /*5de0*/  IADD3 R18, P4, R17, R22, RZ ;  /* 0x0000001611127210 */ /* 0x000fe20007f9e0ff */
[----:B------:R-:W-:Y:S01]  /*5df0*/  IMAD.X R29, R14, 0x1, R25, P2 ;  /* 0x000000010e1d7824 */ /* 0x000fe200010e0619 */
[----:B------:R-:W-:Y:S02]  /*5e00*/  ISETP.GT.AND P2, PT, R13, 0x48, PT ;  /* 0x000000480d00780c */ /* 0x000fe40003f44270 */
[----:B------:R-:W-:Y:S01]  /*5e10*/  ISETP.GT.AND P1, PT, R11, 0x8, P1 ;  /* 0x000000080b00780c */ /* 0x000fe20000f24270 */
[----:B------:R-:W-:Y:S01]  /*5e20*/  IMAD.X R19, R16, 0x1, R23, P4 ;  /* 0x0000000110137824 */ /* 0x000fe200020e0617 */
[----:B------:R-:W-:Y:S01]  /*5e30*/  @P5 STG.E desc[UR14][R28.64], R57 ;  /* 0x000000391c005986 */ /* 0x000fe2000c10190e */
[----:B-1----:R-:W-:-:S02]  /*5e40*/  IADD3 R20, P5, R17, R24, RZ ;  /* 0x0000001811147210 */ /* 0x002fc40007fbe0ff */
[----:B------:R-:W-:Y:S01]  /*5e50*/  ISETP.GT.AND P4, PT, R11, RZ, P2 ;  /* 0x000000ff0b00720c */ /* 0x000fe20001784270 */
[----:B------:R1:W-:Y:S01]  /*5e60*/  @P0 STG.E desc[UR14][R18.64], R33 ;  /* 0x0000002112000986 */ /* 0x0003e2000c10190e */
[----:B------:R-:W-:Y:S01]  /*5e70*/  ISETP.GT.AND P0, PT, R13, 0x49, PT ;  /* 0x000000490d00780c */ /* 0x000fe20003f04270 */
[----:B------:R-:W-:Y:S01]  /*5e80*/  IMAD.X R21, R16, 0x1, R25, P5 ;  /* 0x0000000110157824 */ /* 0x000fe200028e0619 */
[----:B------:R-:W-:Y:S01]  /*5e90*/  IADD3 R22, P6, R15, R26, RZ ;  /* 0x0000001a0f167210 */ /* 0x000fe20007fde0ff */
[----:B0-----:R-:W-:Y:S01]  /*5ea0*/  FMUL R31, R60, R9 ;  /* 0x000000093c1f7220 */ /* 0x001fe20000400000 */
[----:B------:R-:W-:Y:S02]  /*5eb0*/  ISETP.GT.AND P5, PT, R11, RZ, P0 ;  /* 0x000000ff0b00720c */ /* 0x000fe400007a4270 */
[----:B------:R0:W-:Y:S01]  /*5ec0*/  @P1 STG.E desc[UR14][R20.64], R59 ;  /* 0x0000003b14001986 */ /* 0x0001e2000c10190e */
[----:B------:R-:W-:Y:S01]  /*5ed0*/  IMAD.X R23, R14, 0x1, R27, P6 ;  /* 0x000000010e177824 */ /* 0x000fe200030e061b */
[----:B------:R-:W-:-:S02]  /*5ee0*/  IADD3 R24, P1, R15, R28, RZ ;  /* 0x0000001c0f187210 */ /* 0x000fc40007f3e0ff */
[----:B------:R-:W-:Y:S01]  /*5ef0*/  ISETP.GT.AND P2, PT, R11, 0x8, P2 ;  /* 0x000000080b00780c */ /* 0x000fe20001744270 */
[----:B-1----:R-:W-:Y:S01]  /*5f00*/  FMUL R33, R62, R9 ;  /* 0x000000093e217220 */ /* 0x002fe20000400000 */
[----:B------:R1:W-:Y:S01]  /*5f10*/  @P4 STG.E desc[UR14][R22.64], R31 ;  /* 0x0000001f16004986 */ /* 0x0003e2000c10190e */
[----:B------:R-:W-:Y:S01]  /*5f20*/  IADD3 R18, P4, R17, R26, RZ ;  /* 0x0000001a11127210 */ /* 0x000fe20007f9e0ff */
[----:B------:R-:W-:Y:S01]  /*5f30*/  IMAD.X R25, R14, 0x1, R29, P1 ;  /* 0x000000010e197824 */ /* 0x000fe200008e061d */
[----:B------:R-:W-:Y:S02]  /*5f40*/  ISETP.GT.AND P1, PT, R13, 0x50, PT ;  /* 0x000000500d00780c */ /* 0x000fe40003f24270 */
[----:B------:R-:W-:Y:S01]  /*5f50*/  ISETP.GT.AND P0, PT, R11, 0x8, P0 ;  /* 0x000000080b00780c */ /* 0x000fe20000704270 */
[----:B------:R-:W-:Y:S01]  /*5f60*/  IMAD.X R19, R16, 0x1, R27, P4 ;  /* 0x0000000110137824 */ /* 0x000fe200020e061b */
[----:B------:R-:W-:Y:S01]  /*5f70*/  @P5 STG.E desc[UR14][R24.64], R61 ;  /* 0x0000003d18005986 */ /* 0x000fe2000c10190e */
[----:B0-----:R-:W-:-:S02]  /*5f80*/  IADD3 R20, P5, R17, R28, RZ ;  /* 0x0000001c11147210 */ /* 0x001fc40007fbe0ff */
[----:B------:R-:W-:Y:S01]  /*5f90*/  ISETP.GT.AND P4, PT, R11, RZ, P1 ;  /* 0x000000ff0b00720c */ /* 0x000fe20000f84270 */
[----:B------:R0:W-:Y:S01]  /*5fa0*/  @P2 STG.E desc[UR14][R18.64], R33 ;  /* 0x0000002112002986 */ /* 0x0001e2000c10190e */
[----:B------:R-:W-:Y:S01]  /*5fb0*/  ISETP.GT.AND P2, PT, R13, 0x51, PT ;  /* 0x000000510d00780c */ /* 0x000fe20003f44270 */
[----:B------:R-:W-:Y:S01]  /*5fc0*/  IMAD.X R21, R16, 0x1, R29, P5 ;  /* 0x0000000110157824 */ /* 0x000fe200028e061d */
[----:B------:R-:W-:Y:S01]  /*5fd0*/  IADD3 R26, P6, R15, R22, RZ ;  /* 0x000000160f1a7210 */ /* 0x000fe20007fde0ff */
[----:B-1----:R-:W-:Y:S01]  /*5fe0*/  FMUL R31, R64, R9 ;  /* 0x00000009401f7220 */ /* 0x002fe20000400000 */
[----:B------:R-:W-:Y:S02]  /*5ff0*/  ISETP.GT.AND P5, PT, R11, RZ, P2 ;  /* 0x000000ff0b00720c */ /* 0x000fe400017a4270 */
[----:B------:R1:W-:Y:S01]  /*6000*/  @P0 STG.E desc[UR14][R20.64], R63 ;  /* 0x0000003f14000986 */ /* 0x0003e2000c10190e */
[----:B------:R-:W-:Y:S01]  /*6010*/  IMAD.X R27, R14, 0x1, R23, P6 ;  /* 0x000000010e1b7824 */ /* 0x000fe200030e0617 */
[----:B------:R-:W-:-:S02]  /*6020*/  IADD3 R28, P0, R15, R24, RZ ;  /* 0x000000180f1c7210 */ /* 0x000fc40007f1e0ff */
        /* <DEDUP_REMOVED lines=46> */
[C---:B------:R-:W-:Y:S01]  /*6310*/  ISETP.GT.AND P0, PT, R11.reuse, 0x8, P0 ;  /* 0x000000080b00780c */ /* 0x040fe20000704270 */
[----:B------:R-:W-:Y:S01]  /*6320*/  IMAD.X R19, R16, 0x1, R23, P4 ;  /* 0x0000000110137824 */ /* 0x000fe200020e0617 */
[----:B------:R-:W-:Y:S01]  /*6330*/  @P5 STG.E desc[UR14][R28.64], R73 ;  /* 0x000000491c005986 */ /* 0x000fe2000c10190e */
[----:B------:R-:W-:-:S02]  /*6340*/  ISETP.GT.AND P4, PT, R11, RZ, P1 ;  /* 0x000000ff0b00720c */ /* 0x000fc40000f84270 */
[----:B-1----:R-:W-:Y:S01]  /*6350*/  IADD3 R20, P5, R17, R24, RZ ;  /* 0x0000001811147210 */ /* 0x002fe20007fbe0ff */
[----:B------:R1:W-:Y:S01]  /*6360*/  @P2 STG.E desc[UR14][R18.64], R33 ;  /* 0x0000002112002986 */ /* 0x0003e2000c10190e */
[----:B------:R-:W-:Y:S01]  /*6370*/  IADD3 R22, P6, R15, R26, RZ ;  /* 0x0000001a0f167210 */ /* 0x000fe20007fde0ff */
[-C--:B0-----:R-:W-:Y:S01]  /*6380*/  FMUL R31, R76, R9.reuse ;  /* 0x000000094c1f7220 */ /* 0x081fe20000400000 */
[----:B------:R-:W-:Y:S01]  /*6390*/  ISETP.GT.AND P2, PT, R13, 0x69, PT ;  /* 0x000000690d00780c */ /* 0x000fe20003f44270 */
[----:B------:R-:W-:Y:S01]  /*63a0*/  IMAD.X R21, R16, 0x1, R25, P5 ;  /* 0x0000000110157824 */ /* 0x000fe200028e0619 */
[C---:B------:R-:W-:Y:S01]  /*63b0*/  ISETP.GT.AND P1, PT, R11.reuse, 0x8, P1 ;  /* 0x000000080b00780c */ /* 0x040fe20000f24270 */
[----:B------:R-:W-:Y:S01]  /*63c0*/  IMAD.X R23, R14, 0x1, R27, P6 ;  /* 0x000000010e177824 */ /* 0x000fe200030e061b */
[----:B------:R-:W-:Y:S02]  /*63d0*/  ISETP.GT.AND P5, PT, R11, RZ, P2 ;  /* 0x000000ff0b00720c */ /* 0x000fe400017a4270 */
[----:B------:R0:W-:Y:S01]  /*63e0*/  @P0 STG.E desc[UR14][R20.64], R75 ;  /* 0x0000004b14000986 */ /* 0x0001e2000c10190e */
[----:B------:R-:W-:Y:S01]  /*63f0*/  IADD3 R24, P0, R15, R28, RZ ;  /* 0x0000001c0f187210 */ /* 0x000fe20007f1e0ff */
[----:B-1----:R-:W-:-:S02]  /*6400*/  FMUL R33, R78, R9 ;  /* 0x000000094e217220 */ /* 0x002fc40000400000 */
[----:B------:R1:W-:Y:S01]  /*6410*/  @P4 STG.E desc[UR14][R22.64], R31 ;  /* 0x0000001f16004986 */ /* 0x0003e2000c10190e */
[----:B------:R-:W-:Y:S01]  /*6420*/  IADD3 R18, P4, R17, R26, RZ ;  /* 0x0000001a11127210 */ /* 0x000fe20007f9e0ff */
[----:B------:R-:W-:Y:S01]  /*6430*/  IMAD.X R25, R14, 0x1, R29, P0 ;  /* 0x000000010e197824 */ /* 0x000fe200000e061d */
[----:B------:R-:W-:Y:S02]  /*6440*/  ISETP.GT.AND P0, PT, R13, 0x70, PT ;  /* 0x000000700d00780c */ /* 0x000fe40003f04270 */
[----:B------:R-:W-:Y:S01]  /*6450*/  ISETP.GT.AND P2, PT, R11, 0x8, P2 ;  /* 0x000000080b00780c */ /* 0x000fe20001744270 */
[C---:B------:R-:W-:Y:S01]  /*6460*/  IMAD.X R19, R16.reuse, 0x1, R27, P4 ;  /* 0x0000000110137824 */ /* 0x040fe200020e061b */
[----:B------:R-:W-:Y:S01]  /*6470*/  @P5 STG.E desc[UR14][R24.64], R77 ;  /* 0x0000004d18005986 */ /* 0x000fe2000c10190e */
[----:B0-----:R-:W-:Y:S02]  /*6480*/  IADD3 R20, P5, R17, R28, RZ ;  /* 0x0000001c11147210 */ /* 0x001fe40007fbe0ff */
[----:B------:R-:W-:Y:S01]  /*6490*/  ISETP.GT.AND P4, PT, R11, RZ, P0 ;  /* 0x000000ff0b00720c */ /* 0x000fe20000784270 */
[----:B------:R0:W-:Y:S01]  /*64a0*/  @P1 STG.E desc[UR14][R18.64], R33 ;  /* 0x0000002112001986 */ /* 0x0001e2000c10190e */
[----:B------:R-:W-:Y:S01]  /*64b0*/  ISETP.GT.AND P1, PT, R13, 0x71, PT ;  /* 0x000000710d00780c */ /* 0x000fe20003f24270 */
[----:B------:R-:W-:Y:S01]  /*64c0*/  IMAD.X R21, R16, 0x1, R29, P5 ;  /* 0x0000000110157824 */ /* 0x000fe200028e061d */
[----:B------:R-:W-:Y:S01]  /*64d0*/  IADD3 R26, P6, R15, R22, RZ ;  /* 0x000000160f1a7210 */ /* 0x000fe20007fde0ff */
[----:B-1----:R-:W-:Y:S01]  /*64e0*/  FMUL R31, R80, R9 ;  /* 0x00000009501f7220 */ /* 0x002fe20000400000 */
[----:B------:R-:W-:-:S02]  /*64f0*/  ISETP.GT.AND P5, PT, R11, RZ, P1 ;  /* 0x000000ff0b00720c */ /* 0x000fc40000fa4270 */
[----:B------:R1:W-:Y:S01]  /*6500*/  @P2 STG.E desc[UR14][R20.64], R79 ;  /* 0x0000004f14002986 */ /* 0x0003e2000c10190e */
[----:B------:R-:W-:Y:S01]  /*6510*/  IMAD.X R27, R14, 0x1, R23, P6 ;  /* 0x000000010e1b7824 */ /* 0x000fe200030e0617 */
[----:B------:R-:W-:Y:S02]  /*6520*/  ISETP.GT.AND P6, PT, R11, 0x8, P0 ;  /* 0x000000080b00780c */ /* 0x000fe400007c4270 */
[----:B------:R-:W-:Y:S01]  /*6530*/  IADD3 R28, P0, R15, R24, RZ ;  /* 0x000000180f1c7210 */ /* 0x000fe20007f1e0ff */
[----:B0-----:R-:W-:Y:S01]  /*6540*/  FMUL R33, R82, R9 ;  /* 0x0000000952217220 */ /* 0x001fe20000400000 */
[----:B------:R0:W-:Y:S01]  /*6550*/  @P4 STG.E desc[UR14][R26.64], R31 ;  /* 0x0000001f1a004986 */ /* 0x0001e2000c10190e */
[----:B------:R-:W-:Y:S02]  /*6560*/  IADD3 R18, P2, R17, R22, RZ ;  /* 0x0000001611127210 */ /* 0x000fe40007f5e0ff */
[----:B------:R-:W-:Y:S01]  /*6570*/  IMAD.X R29, R14, 0x1, R25, P0 ;  /* 0x000000010e1d7824 */ /* 0x000fe200000e0619 */
[----:B------:R-:W-:-:S02]  /*6580*/  ISETP.GT.AND P0, PT, R13, 0x78, PT ;  /* 0x000000780d00780c */ /* 0x000fc40003f04270 */
[----:B-1----:R-:W-:Y:S01]  /*6590*/  IADD3 R20, P4, R17, R24, RZ ;  /* 0x0000001811147210 */ /* 0x002fe20007f9e0ff */
[C---:B------:R-:W-:Y:S01]  /*65a0*/  IMAD.X R19, R16.reuse, 0x1, R23, P2 ;  /* 0x0000000110137824 */ /* 0x040fe200010e0617 */
[----:B------:R1:W-:Y:S01]  /*65b0*/  @P5 STG.E desc[UR14][R28.64], R81 ;  /* 0x000000511c005986 */ /* 0x0003e2000c10190e */
[-C--:B------:R-:W-:Y:S02]  /*65c0*/  IADD3 R22, P5, R15, R26.reuse, RZ ;  /* 0x0000001a0f167210 */ /* 0x080fe40007fbe0ff */
[----:B------:R-:W-:Y:S01]  /*65d0*/  IMAD.X R21, R16, 0x1, R25, P4 ;  /* 0x0000000110157824 */ /* 0x000fe200020e0619 */
[----:B0-----:R-:W-:Y:S01]  /*65e0*/  IADD3 R26, P4, R17, R26, RZ ;  /* 0x0000001a111a7210 */ /* 0x001fe20007f9e0ff */
[----:B------:R1:W-:Y:S01]  /*65f0*/  @P6 STG.E desc[UR14][R18.64], R33 ;  /* 0x0000002112006986 */ /* 0x0003e2000c10190e */
[----:B------:R-:W-:Y:S01]  /*6600*/  ISETP.GT.AND P2, PT, R13, 0x79, PT ;  /* 0x000000790d00780c */ /* 0x000fe20003f44270 */
[--C-:B------:R-:W-:Y:S01]  /*6610*/  IMAD.X R23, R14, 0x1, R27.reuse, P5 ;  /* 0x000000010e177824 */ /* 0x100fe200028e061b */
[C---:B------:R-:W-:Y:S01]  /*6620*/  ISETP.GT.AND P1, PT, R11.reuse, 0x8, P1 ;  /* 0x000000080b00780c */ /* 0x040fe20000f24270 */
[----:B------:R-:W-:Y:S01]  /*6630*/  IMAD.X R27, R16, 0x1, R27, P4 ;  /* 0x00000001101b7824 */ /* 0x000fe200020e061b */
[----:B------:R-:W-:Y:S01]  /*6640*/  ISETP.GT.AND P6, PT, R11, RZ, P0 ;  /* 0x000000ff0b00720c */ /* 0x000fe200007c4270 */
[----:B------:R-:W-:Y:S01]  /*6650*/  FMUL R13, R86, R9 ;  /* 0x00000009560d7220 */ /* 0x000fe20000400000 */
[----:B------:R-:W-:-:S02]  /*6660*/  IADD3 R24, P5, R15, R28, RZ ;  /* 0x0000001c0f187210 */ /* 0x000fc40007fbe0ff */
[C---:B------:R-:W-:Y:S02]  /*6670*/  ISETP.GT.AND P4, PT, R11.reuse, RZ, P2 ;  /* 0x000000ff0b00720c */ /* 0x040fe40001784270 */
[C---:B------:R-:W-:Y:S01]  /*6680*/  ISETP.GT.AND P0, PT, R11.reuse, 0x8, P0 ;  /* 0x000000080b00780c */ /* 0x040fe20000704270 */
[--C-:B------:R-:W-:Y:S01]  /*6690*/  IMAD.X R25, R14, 0x1, R29.reuse, P5 ;  /* 0x000000010e197824 */ /* 0x100fe200028e061d */
[----:B------:R-:W-:Y:S01]  /*66a0*/  ISETP.GT.AND P2, PT, R11, 0x8, P2 ;  /* 0x000000080b00780c */ /* 0x000fe20001744270 */
[----:B------:R-:W-:Y:S01]  /*66b0*/  FMUL R11, R84, R9 ;  /* 0x00000009540b7220 */ /* 0x000fe20000400000 */
[----:B------:R-:W-:Y:S01]  /*66c0*/  IADD3 R14, P5, R17, R28, RZ ;  /* 0x0000001c110e7210 */ /* 0x000fe20007fbe0ff */
[----:B------:R1:W-:Y:S04]  /*66d0*/  @P1 STG.E desc[UR14][R20.64], R83 ;  /* 0x0000005314001986 */ /* 0x0003e8000c10190e */
[----:B------:R-:W-:Y:S01]  /*66e0*/  IMAD.X R15, R16, 0x1, R29, P5 ;  /* 0x00000001100f7824 */ /* 0x000fe200028e061d */
[----:B------:R1:W-:Y:S04]  /*66f0*/  @P6 STG.E desc[UR14][R22.64], R11 ;  /* 0x0000000b16006986 */ /* 0x0003e8000c10190e */
[----:B------:R1:W-:Y:S04]  /*6700*/  @P4 STG.E desc[UR14][R24.64], R85 ;  /* 0x0000005518004986 */ /* 0x0003e8000c10190e */
[----:B------:R1:W-:Y:S04]  /*6710*/  @P0 STG.E desc[UR14][R26.64], R13 ;  /* 0x0000000d1a000986 */ /* 0x0003e8000c10190e */
[----:B------:R1:W-:Y:S02]  /*6720*/  @P2 STG.E desc[UR14][R14.64], R87 ;  /* 0x000000570e002986 */ /* 0x0003e4000c10190e */
.L_x_150:
[----:B------:R-:W-:Y:S05]  /*6730*/  BSYNC B0 ;  /* 0x0000000000007941 */ /* 0x000fea0003800000 */
.L_x_26:
[----:B------:R-:W-:Y:S01]  /*6740*/  ULDC UR8, c[0x0][0xc] ;  /* 0x0000030000087ab9 */ /* 0x000fe20000000800 */
[----:B------:R-:W-:Y:S01]  /*6750*/  ULDC UR9, c[0x0][0x10] ;  /* 0x0000040000097ab9 */ /* 0x000fe20000000800 */
[----:B-1----:R-:W1:Y:S01]  /*6760*/  LDC R11, c[0x0][0x14] ;  /* 0x00000500ff0b7b82 */ /* 0x002e620000000800 */
[----:B------:R-:W-:Y:S01]  /*6770*/  UIMAD.WIDE.U32 UR8, UR8, UR9, URZ ;  /* 0x00000009080872a5 */ /* 0x000fe2000f8e003f */
[----:B----4-:R-:W-:Y:S02]  /*6780*/  IMAD.MOV.U32 R20, RZ, RZ, -0x1 ;  /* 0xffffffffff147424 */ /* 0x010fe400078e00ff */
[----:B0-2---:R-:W-:-:S03]  /*6790*/  IMAD.MOV.U32 R14, RZ, RZ, -0x1 ;  /* 0xffffffffff0e7424 */ /* 0x005fc600078e00ff */
[----:B-1----:R-:W-:-:S04]  /*67a0*/  IMAD.WIDE.U32 R2, R11, UR8, R2 ;  /* 0x000000080b027c25 */ /* 0x002fc8000f8e0002 */
[----:B------:R-:W-:Y:S01]  /*67b0*/  IMAD R11, R11, UR9, RZ ;  /* 0x000000090b0b7c24 */ /* 0x000fe2000f8e02ff */
[----:B------:R-:W-:Y:S02]  /*67c0*/  ULDC.64 UR8, c[0x0][0x750] ;  /* 0x0001d40000087ab9 */ /* 0x000fe40000000a00 */
[----:B------:R-:W-:Y:S01]  /*67d0*/  ISETP.GE.U32.AND P0, PT, R2, UR8, PT ;  /* 0x0000000802007c0c */ /* 0x000fe2000bf06070 */
[--C-:B------:R-:W-:Y:S01]  /*67e0*/  IMAD.IADD R3, R3, 0x1, R11.reuse ;  /* 0x0000000103037824 */ /* 0x100fe200078e020b */
[----:B------:R-:W-:-:S04]  /*67f0*/  PRMT R11, RZ, 0x7610, R11 ;  /* 0x00007610ff0b7816 */ /* 0x000fc8000000000b */
[----:B------:R-:W-:-:S13]  /*6800*/  ISETP.GE.U32.AND.EX P0, PT, R3, UR9, PT, P0 ;  /* 0x0000000903007c0c */ /* 0x000fda000bf06100 */
[----:B------:R-:W-:Y:S05]  /*6810*/  @P0 BRA `(.L_x_151) ;  /* 0x0000000400640947 */ /* 0x000fea0003800000 */
[----:B---3--:R-:W0:Y:S01]  /*6820*/  S2R R24, SR_CTAID.X ;  /* 0x0000000000187919 */ /* 0x008e220000002500 */
[----:B------:R-:W1:Y:S01]  /*6830*/  LDC.64 R18, c[0x0][0x728] ;  /* 0x0001ca00ff127b82 */ /* 0x000e620000000a00 */
[----:B------:R-:W-:Y:S01]  /*6840*/  ULDC UR7, c[0x0][0x150] ;  /* 0x0000540000077ab9 */ /* 0x000fe20000000800 */
[----:B------:R-:W-:Y:S01]  /*6850*/  IMAD.MOV.U32 R16, RZ, RZ, R2 ;  /* 0x000000ffff107224 */ /* 0x000fe200078e0002 */
[----:B------:R-:W2:Y:S01]  /*6860*/  S2R R26, SR_CTAID.Y ;  /* 0x00000000001a7919 */ /* 0x000ea20000002600 */
[----:B------:R-:W-:-:S04]  /*6870*/  IMAD.MOV.U32 R17, RZ, RZ, R3 ;  /* 0x000000ffff117224 */ /* 0x000fc800078e0003 */
[----:B------:R-:W3:Y:S08]  /*6880*/  LDC R27, c[0x0][0x144] ;  /* 0x00005100ff1b7b82 */ /* 0x000ef00000000800 */
[----:B------:R-:W4:Y:S08]  /*6890*/  LDC R20, c[0x0][0x730] ;  /* 0x0001cc00ff147b82 */ /* 0x000f300000000800 */
[----:B------:R-:W2:Y:S01]  /*68a0*/  LDC.64 R22, c[0x0][0x720] ;  /* 0x0001c800ff167b82 */ /* 0x000ea20000000a00 */
[----:B-1----:R-:W-:-:S04]  /*68b0*/  ISETP.NE.U32.AND P0, PT, R18, RZ, PT ;  /* 0x000000ff1200720c */ /* 0x002fc80003f05070 */
[----:B------:R-:W-:Y:S02]  /*68c0*/  ISETP.NE.AND.EX P0, PT, R19, RZ, PT, P0 ;  /* 0x000000ff1300720c */ /* 0x000fe40003f05300 */
[----:B0-----:R-:W-:-:S05]  /*68d0*/  I2FP.F32.U32 R11, R24 ;  /* 0x00000018000b7245 */ /* 0x001fca0000201000 */
[----:B------:R-:W-:-:S04]  /*68e0*/  FMUL R11, R11, UR7 ;  /* 0x000000070b0b7c20 */ /* 0x000fc80008400000 */
[----:B------:R0:W1:Y:S02]  /*68f0*/  F2I.U32.TRUNC.NTZ R25, R11 ;  /* 0x0000000b00197305 */ /* 0x000064000020f000 */
[----:B---34-:R-:W-:Y:S05]  /*6900*/  @!P0 BRA `(.L_x_152) ;  /* 0x0000000000288947 */ /* 0x018fea0003800000 */
[----:B0-----:R-:W0:Y:S02]  /*6910*/  LDC R11, c[0x0][0x734] ;  /* 0x0001cd00ff0b7b82 */ /* 0x001e240000000800 */
        /* <DEDUP_REMOVED lines=9> */
.L_x_152:
[-CC-:B------:R-:W-:Y:S01]  /*69b0*/  SHF.R.U64 R21, R16, R20.reuse, R17.reuse ;  /* 0x0000001410157219 */ /* 0x180fe20000001211 */
[----:B------:R-:W3:Y:S01]  /*69c0*/  LDC.64 R32, c[0x0][0x740] ;  /* 0x0001d000ff207b82 */ /* 0x000ee20000000a00 */
[----:B0-----:R-:W-:Y:S01]  /*69d0*/  SHF.R.U32.HI R11, RZ, R20, R17 ;  /* 0x00000014ff0b7219 */ /* 0x001fe20000011611 */
[----:B-1----:R-:W-:Y:S01]  /*69e0*/  IMAD.MOV R25, RZ, RZ, -R25 ;  /* 0x000000ffff197224 */ /* 0x002fe200078e0a19 */
[----:B------:R-:W-:Y:S01]  /*69f0*/  IADD3 R15, P0, RZ, -R21, RZ ;  /* 0x80000015ff0f7210 */ /* 0x000fe20007f1e0ff */
[----:B------:R-:W-:Y:S02]  /*6a00*/  ULDC UR7, c[0x0][0x154] ;  /* 0x0000550000077ab9 */ /* 0x000fe40000000800 */
[----:B------:R-:W-:Y:S02]  /*6a10*/  IMAD R27, R27, R25, R24 ;  /* 0x000000191b1b7224 */ /* 0x000fe400078e0218 */
[----:B------:R-:W0:Y:S01]  /*6a20*/  LDC R16, c[0x0][0x718] ;  /* 0x0001c600ff107b82 */ /* 0x000e220000000800 */
[----:B------:R-:W-:-:S02]  /*6a30*/  IMAD.X R11, RZ, RZ, ~R11, P0 ;  /* 0x000000ffff0b7224 */ /* 0x000fc400000e0e0b */
[----:B--2---:R-:W-:-:S04]  /*6a40*/  IMAD.WIDE.U32 R12, R15, R22, R2 ;  /* 0x000000160f0c7225 */ /* 0x004fc800078e0002 */
[----:B------:R-:W-:Y:S01]  /*6a50*/  IMAD R14, R11, R22, RZ ;  /* 0x000000160b0e7224 */ /* 0x000fe200078e02ff */
[----:B------:R-:W1:Y:S03]  /*6a60*/  LDC R28, c[0x0][0x708] ;  /* 0x0001c200ff1c7b82 */ /* 0x000e660000000800 */
[----:B------:R-:W-:Y:S02]  /*6a70*/  IMAD R11, R15, R23, R14 ;  /* 0x000000170f0b7224 */ /* 0x000fe400078e020e */
[----:B------:R-:W-:Y:S02]  /*6a80*/  IMAD.MOV.U32 R15, RZ, RZ, 0x1 ;  /* 0x00000001ff0f7424 */ /* 0x000fe400078e00ff */
[----:B------:R-:W-:Y:S01]  /*6a90*/  IMAD.IADD R11, R13, 0x1, R11 ;  /* 0x000000010d0b7824 */ /* 0x000fe200078e020b */
[----:B------:R-:W2:Y:S01]  /*6aa0*/  LDC R30, c[0x0][0x758] ;  /* 0x0001d600ff1e7b82 */ /* 0x000ea20000000800 */
[----:B------:R-:W-:-:S02]  /*6ab0*/  I2FP.F32.U32 R13, R26 ;  /* 0x0000001a000d7245 */ /* 0x000fc40000201000 */
[----:B---3--:R-:W-:-:S03]  /*6ac0*/  ISETP.NE.U32.AND P0, PT, R32, RZ, PT ;  /* 0x000000ff2000720c */ /* 0x008fc60003f05070 */
[----:B------:R-:W-:Y:S01]  /*6ad0*/  FMUL R14, R13, UR7 ;  /* 0x000000070d0e7c20 */ /* 0x000fe20008400000 */
[----:B------:R-:W-:Y:S01]  /*6ae0*/  ISETP.NE.AND.EX P0, PT, R33, RZ, PT, P0 ;  /* 0x000000ff2100720c */ /* 0x000fe20003f05300 */
[----:B------:R-:W3:Y:S01]  /*6af0*/  LDC R25, c[0x0][0x148] ;  /* 0x00005200ff197b82 */ /* 0x000ee20000000800 */
[-CC-:B0-----:R-:W-:Y:S01]  /*6b00*/  SHF.R.U64 R20, R12, R16.reuse, R11.reuse ;  /* 0x000000100c147219 */ /* 0x181fe2000000120b */
[----:B------:R0:W4:Y:S01]  /*6b10*/  F2I.U32.TRUNC.NTZ R23, R14 ;  /* 0x0000000e00177305 */ /* 0x000122000020f000 */
[----:B------:R-:W-:Y:S01]  /*6b20*/  SHF.R.U32.HI R11, RZ, R16, R11 ;  /* 0x00000010ff0b7219 */ /* 0x000fe2000001160b */
[----:B------:R-:W-:-:S04]  /*6b30*/  IMAD.MOV.U32 R13, RZ, RZ, -0x1 ;  /* 0xffffffffff0d7424 */ /* 0x000fc800078e00ff */
[----:B------:R-:W0:Y:S01]  /*6b40*/  LDC R24, c[0x0][0x700] ;  /* 0x0001c000ff187b82 */ /* 0x000e220000000800 */
[-CC-:B-1----:R-:W-:Y:S02]  /*6b50*/  SHF.R.U64 R18, R20, R28.reuse, R11.reuse ;  /* 0x0000001c14127219 */ /* 0x182fe4000000120b */
[----:B------:R-:W-:-:S05]  /*6b60*/  SHF.R.U32.HI R11, RZ, R28, R11 ;  /* 0x0000001cff0b7219 */ /* 0x000fca000001160b */
[----:B------:R-:W1:Y:S01]  /*6b70*/  LDC R31, c[0x0][0x748] ;  /* 0x0001d200ff1f7b82 */ /* 0x000e620000000800 */
[-C--:B--2---:R-:W-:Y:S02]  /*6b80*/  SHF.L.U32 R12, R13, R30.reuse, RZ ;  /* 0x0000001e0d0c7219 */ /* 0x084fe400000006ff */
[-CC-:B------:R-:W-:Y:S02]  /*6b90*/  SHF.R.U64 R22, R18, R30.reuse, R11.reuse ;  /* 0x0000001e12167219 */ /* 0x180fe4000000120b */
[----:B------:R-:W-:Y:S02]  /*6ba0*/  SHF.R.U32.HI R13, RZ, R30, R11 ;  /* 0x0000001eff0d7219 */ /* 0x000fe4000001160b */
[----:B------:R-:W-:Y:S01]  /*6bb0*/  LOP3.LUT R29, RZ, R12, RZ, 0x33, !PT ;  /* 0x0000000cff1d7212 */ /* 0x000fe200078e33ff */
[----:B------:R-:W2:Y:S01]  /*6bc0*/  LDC R34, c[0x0][0x738] ;  /* 0x0001ce00ff227b82 */ /* 0x000ea20000000800 */
[----:B------:R-:W-:Y:S01]  /*6bd0*/  SHF.L.U32 R30, R15, R30, RZ ;  /* 0x0000001e0f1e7219 */ /* 0x000fe200000006ff */
[----:B------:R-:W-:-:S06]  /*6be0*/  IMAD.MOV.U32 R12, RZ, RZ, R22 ;  /* 0x000000ffff0c7224 */ /* 0x000fcc00078e0016 */
[----:B------:R-:W0:Y:S01]  /*6bf0*/  LDC R35, c[0x0][0x710] ;  /* 0x0001c400ff237b82 */ /* 0x000e220000000800 */
[----:B----4-:R-:W-:Y:S05]  /*6c00*/  @!P0 BRA `(.L_x_153) ;  /* 0x0000000000288947 */ /* 0x010fea0003800000 */
[----:B------:R-:W4:Y:S02]  /*6c10*/  LDC R11, c[0x0][0x74c] ;  /* 0x0001d300ff0b7b82 */ /* 0x000f240000000800 */
[----:B----4-:R-:W-:-:S05]  /*6c20*/  IADD3 R11, P0, R22, R11, RZ ;  /* 0x0000000b160b7210 */ /* 0x010fca0007f1e0ff */
[----:B------:R-:W-:-:S04]  /*6c30*/  IMAD.X R19, RZ, RZ, R13, P0 ;  /* 0x000000ffff137224 */ /* 0x000fc800000e060d */
[----:B------:R-:W-:-:S04]  /*6c40*/  IMAD.WIDE.U32 R12, R19, R32, RZ ;  /* 0x00000020130c7225 */ /* 0x000fc800078e00ff */
[----:B0-----:R-:W-:-:S04]  /*6c50*/  IMAD.WIDE.U32 R14, P0, R11, R33, R12 ;  /* 0x000000210b0e7225 */ /* 0x001fc8000780000c */
[----:B------:R-:W-:-:S04]  /*6c60*/  IMAD.WIDE.U32 R12, R11, R32, RZ ;  /* 0x000000200b0c7225 */ /* 0x000fc800078e00ff */
[----:B------:R-:W-:Y:S01]  /*6c70*/  IMAD.X R17, RZ, RZ, RZ, P0 ;  /* 0x000000ffff117224 */ /* 0x000fe200000e06ff */
[----:B------:R-:W-:Y:S01]  /*6c80*/  IADD3 RZ, P0, R13, R14, RZ ;  /* 0x0000000e0dff7210 */ /* 0x000fe20007f1e0ff */
[----:B------:R-:W-:-:S04]  /*6c90*/  IMAD.MOV.U32 R16, RZ, RZ, R15 ;  /* 0x000000ffff107224 */ /* 0x000fc800078e000f */
[----:B------:R-:W-:-:S08]  /*6ca0*/  IMAD.WIDE.U32.X R12, R19, R33, R16, P0 ;  /* 0x00000021130c7225 */ /* 0x000fd000000e0410 */
.L_x_153:
[----:B-1----:R-:W-:Y:S01]  /*6cb0*/  SHF.R.U64 R11, R12, R31, R13 ;  /* 0x0000001f0c0b7219 */ /* 0x002fe2000000120d */
[----:B0-----:R-:W-:Y:S01]  /*6cc0*/  VIADD R15, R24, 0xffffffff ;  /* 0xffffffff180f7836 */ /* 0x001fe20000000000 */
[----:B------:R-:W-:Y:S01]  /*6cd0*/  LOP3.LUT R12, R18, R29, RZ, 0xc0, !PT ;  /* 0x0000001d120c7212 */ /* 0x000fe200078ec0ff */
[----:B------:R-:W-:Y:S02]  /*6ce0*/  IMAD.MOV R23, RZ, RZ, -R23 ;  /* 0x000000ffff177224 */ /* 0x000fe400078e0a17 */
[----:B------:R-:W-:Y:S01]  /*6cf0*/  IMAD.MOV R13, RZ, RZ, -R11 ;  /* 0x000000ffff0d7224 */ /* 0x000fe200078e0a0b */
[----:B------:R-:W-:Y:S01]  /*6d00*/  LOP3.LUT R20, R20, R15, RZ, 0xc0, !PT ;  /* 0x0000000f14147212 */ /* 0x000fe200078ec0ff */
[----:B------:R-:W-:Y:S02]  /*6d10*/  IMAD R12, R30, R11, R12 ;  /* 0x0000000b1e0c7224 */ /* 0x000fe400078e020c */
[----:B---3--:R-:W-:Y:S02]  /*6d20*/  @P3 IMAD R27, R25, R23, R26 ;  /* 0x00000017191b3224 */ /* 0x008fe400078e021a */
[----:B--2---:R-:W-:-:S02]  /*6d30*/  IMAD R11, R13, R34, R22 ;  /* 0x000000220d0b7224 */ /* 0x004fc400078e0216 */
[----:B------:R-:W-:Y:S02]  /*6d40*/  IMAD R12, R12, R35, R27 ;  /* 0x000000230c0c7224 */ /* 0x000fe400078e021b */
[----:B------:R-:W-:Y:S02]  /*6d50*/  IMAD.MOV.U32 R14, RZ, RZ, 0x1 ;  /* 0x00000001ff0e7424 */ /* 0x000fe400078e00ff */
[----:B------:R-:W-:-:S03]  /*6d60*/  IMAD R13, R11, R24, R20 ;  /* 0x000000180b0d7224 */ /* 0x000fc600078e0214 */
[----:B------:R-:W-:Y:S01]  /*6d70*/  PRMT R11, R14, 0x7610, R11 ;  /* 0x000076100e0b7816 */ /* 0x000fe2000000000b */
[----:B------:R-:W-:Y:S01]  /*6d80*/  IMAD.MOV.U32 R14, RZ, RZ, R21 ;  /* 0x000000ffff0e7224 */ /* 0x000fe200078e0015 */
[----:B------:R-:W-:Y:S02]  /*6d90*/  SEL R20, R13, R12, !P3 ;  /* 0x0000000c0d147207 */ /* 0x000fe40005800000 */
[----:B------:R-:W-:-:S07]  /*6da0*/  SEL R12, R12, R13, !P3 ;  /* 0x0000000d0c0c7207 */ /* 0x000fce0005800000 */
.L_x_151:
[----:B------:R-:W-:Y:S01]  /*6db0*/  LOP3.LUT P0, RZ, R11, 0xff, RZ, 0xc0, !PT ;  /* 0x000000ff0bff7812 */ /* 0x000fe2000780c0ff */
[----:B------:R-:W-:-:S12]  /*6dc0*/  IMAD.MOV.U32 R16, RZ, RZ, R12 ;  /* 0x000000ffff107224 */ /* 0x000fd800078e000c */
[----:B------:R-:W-:Y:S05]  /*6dd0*/  @P0 BRA `(.L_x_154) ;  /* 0xffffffa400380947 */ /* 0x000fea000383ffff */
[----:B------:R-:W-:Y:S05]  /*6de0*/  EXIT ;  /* 0x000000000000794d */ /* 0x000fea0003800000 */
.L_x_8:
[----:B0-----:R-:W-:Y:S01]  /*6df0*/  ULDC.64 UR4, c[0x0][0x750] ;  /* 0x0001d40000047ab9 */ /* 0x001fe20000000a00 */
        /* <DEDUP_REMOVED lines=25> */
.L_x_156:
[----:B------:R-:W0:Y:S01]  /*6f90*/  LDC.64 R28, c[0x0][0x740] ;  /* 0x0001d000ff1c7b82 */ /* 0x000e220000000a00 */
[-CC-:B------:R-:W-:Y:S01]  /*6fa0*/  SHF.R.U64 R18, R16, R8.reuse, R17.reuse ;  /* 0x0000000810127219 */ /* 0x180fe20000001211 */
[----:B------:R-:W-:Y:S01]  /*6fb0*/  IMAD.MOV.U32 R27, RZ, RZ, 0x1 ;  /* 0x00000001ff1b7424 */ /* 0x000fe200078e00ff */
[----:B------:R-:W-:Y:S02]  /*6fc0*/  SHF.R.U32.HI R5, RZ, R8, R17 ;  /* 0x00000008ff057219 */ /* 0x000fe40000011611 */
[----:B------:R-:W-:-:S03]  /*6fd0*/  IADD3 R15, P0, RZ, -R18, RZ ;  /* 0x80000012ff0f7210 */ /* 0x000fc60007f1e0ff */
[----:B------:R-:W1:Y:S02]  /*6fe0*/  LDC R14, c[0x0][0x718] ;  /* 0x0001c600ff0e7b82 */ /* 0x000e640000000800 */
[----:B------:R-:W-:Y:S02]  /*6ff0*/  IMAD.X R5, RZ, RZ, ~R5, P0 ;  /* 0x000000ffff057224 */ /* 0x000fe400000e0e05 */
[----:B------:R-:W-:-:S04]  /*7000*/  IMAD.WIDE.U32 R6, R15, R24, R2 ;  /* 0x000000180f067225 */ /* 0x000fc800078e0002 */
[----:B------:R-:W2:Y:S01]  /*7010*/  LDC R16, c[0x0][0x708] ;  /* 0x0001c200ff107b82 */ /* 0x000ea20000000800 */
[----:B------:R-:W-:-:S04]  /*7020*/  IMAD R8, R5, R24, RZ ;  /* 0x0000001805087224 */ /* 0x000fc800078e02ff */
[----:B------:R-:W-:-:S03]  /*7030*/  IMAD R5, R15, R25, R8 ;  /* 0x000000190f057224 */ /* 0x000fc600078e0208 */
[----:B------:R-:W3:Y:S01]  /*7040*/  LDC R26, c[0x0][0x758] ;  /* 0x0001d600ff1a7b82 */ /* 0x000ee20000000800 */
[----:B------:R-:W-:Y:S01]  /*7050*/  IMAD.IADD R5, R7, 0x1, R5 ;  /* 0x0000000107057824 */ /* 0x000fe200078e0205 */
[----:B0-----:R-:W-:Y:S01]  /*7060*/  ISETP.NE.U32.AND P0, PT, R28, RZ, PT ;  /* 0x000000ff1c00720c */ /* 0x001fe20003f05070 */
[----:B------:R-:W-:-:S03]  /*7070*/  IMAD.MOV.U32 R7, RZ, RZ, -0x1 ;  /* 0xffffffffff077424 */ /* 0x000fc600078e00ff */
        /* <DEDUP_REMOVED lines=8> */
[-C--:B---3--:R-:W-:Y:S02]  /*7100*/  SHF.L.U32 R6, R7, R26.reuse, RZ ;  /* 0x0000001a07067219 */ /* 0x088fe400000006ff */
[--C-:B------:R-:W-:Y:S02]  /*7110*/  SHF.R.U64 R24, R20, R26, R5.reuse ;  /* 0x0000001a14187219 */ /* 0x100fe40000001205 */
[----:B------:R-:W-:Y:S02]  /*7120*/  LOP3.LUT R31, RZ, R6, RZ, 0x33, !PT ;  /* 0x00000006ff1f7212 */ /* 0x000fe400078e33ff */
[----:B------:R-:W-:Y:S01]  /*7130*/  SHF.R.U32.HI R7, RZ, R26, R5 ;  /* 0x0000001aff077219 */ /* 0x000fe20000011605 */
[----:B------:R-:W3:Y:S01]  /*7140*/  LDC R30, c[0x0][0x710] ;  /* 0x0001c400ff1e7b82 */ /* 0x000ee20000000800 */
[----:B------:R-:W-:Y:S01]  /*7150*/  IMAD.MOV.U32 R6, RZ, RZ, R24 ;  /* 0x000000ffff067224 */ /* 0x000fe200078e0018 */
[----:B------:R-:W-:Y:S06]  /*7160*/  @!P0 BRA `(.L_x_157) ;  /* 0x0000000000288947 */ /* 0x000fec0003800000 */
        /* <DEDUP_REMOVED lines=10> */
.L_x_157:
[----:B-1----:R-:W-:Y:S01]  /*7210*/  SHF.R.U64 R6, R6, R23, R7 ;  /* 0x0000001706067219 */ /* 0x002fe20000001207 */
[----:B0-----:R-:W-:Y:S01]  /*7220*/  VIADD R15, R21, 0xffffffff ;  /* 0xffffffff150f7836 */ /* 0x001fe20000000000 */
[----:B------:R-:W-:Y:S01]  /*7230*/  SHF.L.U32 R7, R27, R26, RZ ;  /* 0x0000001a1b077219 */ /* 0x000fe200000006ff */
[----:B------:R-:W-:Y:S01]  /*7240*/  @P3 IMAD R12, R13, R22, R10 ;  /* 0x000000160d0c3224 */ /* 0x000fe200078e020a */
[----:B------:R-:W-:Y:S01]  /*7250*/  LOP3.LUT R5, R20, R31, RZ, 0xc0, !PT ;  /* 0x0000001f14057212 */ /* 0x000fe200078ec0ff */
[----:B------:R-:W-:Y:S01]  /*7260*/  IMAD.MOV R11, RZ, RZ, -R6 ;  /* 0x000000ffff0b7224 */ /* 0x000fe200078e0a06 */
[----:B------:R-:W-:Y:S01]  /*7270*/  LOP3.LUT R8, R8, R15, RZ, 0xc0, !PT ;  /* 0x0000000f08087212 */ /* 0x000fe200078ec0ff */
[----:B------:R-:W-:Y:S02]  /*7280*/  IMAD.MOV.U32 R16, RZ, RZ, R18 ;  /* 0x000000ffff107224 */ /* 0x000fe400078e0012 */
[----:B------:R-:W-:Y:S02]  /*7290*/  IMAD R7, R7, R6, R5 ;  /* 0x0000000607077224 */ /* 0x000fe400078e0205 */
[----:B--2---:R-:W-:-:S02]  /*72a0*/  IMAD R5, R11, R25, R24 ;  /* 0x000000190b057224 */ /* 0x004fc400078e0218 */
[----:B---3--:R-:W-:Y:S02]  /*72b0*/  IMAD R6, R7, R30, R12 ;  /* 0x0000001e07067224 */ /* 0x008fe400078e020c */
[----:B------:R-:W-:Y:S02]  /*72c0*/  IMAD.MOV.U32 R7, RZ, RZ, 0x1 ;  /* 0x00000001ff077424 */ /* 0x000fe400078e00ff */
[----:B------:R-:W-:-:S03]  /*72d0*/  IMAD R11, R5, R21, R8 ;  /* 0x00000015050b7224 */ /* 0x000fc600078e0208 */
[----:B------:R-:W-:Y:S02]  /*72e0*/  PRMT R5, R7, 0x7610, R5 ;  /* 0x0000761007057816 */ /* 0x000fe40000000005 */
[----:B------:R-:W-:Y:S02]  /*72f0*/  SEL R7, R11, R6, !P3 ;  /* 0x000000060b077207 */ /* 0x000fe40005800000 */
[----:B------:R-:W-:-:S07]  /*7300*/  SEL R6, R6, R11, !P3 ;  /* 0x0000000b06067207 */ /* 0x000fce0005800000 */
.L_x_155:
[----:B------:R-:W-:-:S08]  /*7310*/  NOP ;  /* 0x0000000000007918 */ /* 0x000fd00000000000 */
[----:B------:R-:W0:-:S00]  /*7320*/  USETMAXREG.DEALLOC.CTAPOOL 0x28 ;  /* 0x00000028000079c8 */ /* 0x000e0000080e0500 */
[----:B0-----:R-:W-:-:S13]  /*7330*/  ISETP.NE.AND P0, PT, R9, RZ, PT ;  /* 0x000000ff0900720c */ /* 0x001fda0003f05270 */
[----:B------:R-:W-:Y:S05]  /*7340*/  @P0 EXIT ;  /* 0x000000000000094d */ /* 0x000fea0003800000 */
[----:B------:R-:W-:Y:S01]  /*7350*/  LOP3.LUT P0, RZ, R5, 0xff, RZ, 0xc0, !PT ;  /* 0x000000ff05ff7812 */ /* 0x000fe2000780c0ff */
[----:B------:R-:W-:Y:S02]  /*7360*/  IMAD.MOV.U32 R5, RZ, RZ, 0x1 ;  /* 0x00000001ff057424 */ /* 0x000fe400078e00ff */
[----:B------:R-:W-:-:S10]  /*7370*/  IMAD.MOV.U32 R17, RZ, RZ, RZ ;  /* 0x000000ffff117224 */ /* 0x000fd400078e00ff */
[----:B------:R-:W-:Y:S05]  /*7380*/  @!P0 BRA `(.L_x_158) ;  /* 0x0000000c006c8947 */ /* 0x000fea0003800000 */
[----:B------:R-:W0:Y:S01]  /*7390*/  LDC R5, c[0x0][0x28c] ;  /* 0x0000a300ff057b82 */ /* 0x000e220000000800 */
[----:B------:R-:W1:Y:S01]  /*73a0*/  S2R R11, SR_CgaCtaId ;  /* 0x00000000000b7919 */ /* 0x000e620000008800 */
[----:B------:R-:W-:Y:S01]  /*73b0*/  ULDC UR5, c[0x0][0x758] ;  /* 0x0001d60000057ab9 */ /* 0x000fe20000000800 */
[----:B------:R-:W-:Y:S01]  /*73c0*/  UMOV UR7, 0xffffffff ;  /* 0xffffffff00077882 */ /* 0x000fe20000000000 */
[----:B------:R-:W-:Y:S01]  /*73d0*/  ULDC UR6, c[0x0][0xc] ;  /* 0x0000030000067ab9 */ /* 0x000fe20000000800 */
[----:B------:R-:W-:Y:S01]  /*73e0*/  USHF.L.U32 UR9, UR7, UR5, URZ ;  /* 0x0000000507097299 */ /* 0x000fe2000800063f */
[----:B------:R-:W-:Y:S01]  /*73f0*/  BSSY B0, `(.L_x_158) ;  /* 0x00000d4000007945 */ /* 0x000fe20003800000 */
[----:B------:R-:W-:Y:S01]  /*7400*/  UMOV UR8, 0x1 ;  /* 0x0000000100087882 */ /* 0x000fe20000000000 */
[----:B------:R-:W-:Y:S01]  /*7410*/  ULDC UR7, c[0x0][0x10] ;  /* 0x0000040000077ab9 */ /* 0x000fe20000000800 */
[----:B------:R-:W-:Y:S01]  /*7420*/  USHF.L.U32 UR5, UR8, UR5, URZ ;  /* 0x0000000508057299 */ /* 0x000fe2000800063f */
[----:B------:R-:W-:Y:S01]  /*7430*/  IMAD.MOV.U32 R14, RZ, RZ, 0x1 ;  /* 0x00000001ff0e7424 */ /* 0x000fe200078e00ff */
[----:B------:R-:W-:Y:S01]  /*7440*/  UIMAD.WIDE.U32 UR6, UR6, UR7, URZ ;  /* 0x00000007060672a5 */ /* 0x000fe2000f8e003f */
[----:B------:R-:W-:Y:S01]  /*7450*/  LOP3.LUT R15, R4, 0x2, RZ, 0xfc, !PT ;  /* 0x00000002040f7812 */ /* 0x000fe200078efcff */
[----:B------:R-:W-:Y:S01]  /*7460*/  ULDC UR8, c[0x0][0x14] ;  /* 0x0000050000087ab9 */ /* 0x000fe20000000800 */
[----:B------:R-:W-:Y:S01]  /*7470*/  IMAD.MOV.U32 R17, RZ, RZ, RZ ;  /* 0x000000ffff117224 */ /* 0x000fe200078e00ff */
[----:B------:R-:W-:-:S02]  /*7480*/  UIMAD.WIDE.U32 UR30, UR6, UR8, URZ ;  /* 0x00000008061e72a5 */ /* 0x000fc4000f8e003f */
[----:B------:R-:W-:Y:S01]  /*7490*/  UIMAD UR13, UR7, UR8, URZ ;  /* 0x00000008070d72a4 */ /* 0x000fe2000f8e023f */
[----:B------:R-:W-:Y:S01]  /*74a0*/  ULDC UR4, c[0x0][0x700] ;  /* 0x0001c00000047ab9 */ /* 0x000fe20000000800 */
[----:B------:R-:W-:Y:S02]  /*74b0*/  ULOP3.LUT UR21, URZ, UR9, URZ, 0x33, !UPT ;  /* 0x000000093f157292 */ /* 0x000fe4000f8e333f */
[----:B------:R-:W-:Y:S01]  /*74c0*/  UIADD3 UR4, UR4, -0x1, URZ ;  /* 0xffffffff04047890 */ /* 0x000fe2000fffe03f */
[----:B0-----:R-:W-:Y:S01]  /*74d0*/  VIADD R5, R5, 0x3f ;  /* 0x0000003f05057836 */ /* 0x001fe20000000000 */
[----:B------:R-:W-:Y:S01]  /*74e0*/  UIADD3 UR13, UR31, UR13, URZ ;  /* 0x0000000d1f0d7290 */ /* 0x000fe2000fffe03f */
[----:B------:R-:W-:-:S03]  /*74f0*/  ULDC.64 UR32, c[0x0][0x198] ;  /* 0x0000660000207ab9 */ /* 0x000fc60000000a00 */
[----:B------:R-:W-:-:S04]  /*7500*/  SHF.R.S32.HI R8, RZ, 0x1f, R5 ;  /* 0x0000001fff087819 */ /* 0x000fc80000011405 */
[----:B------:R-:W-:Y:S01]  /*7510*/  LEA.HI R8, R8, R5, RZ, 0x6 ;  /* 0x0000000508087211 */ /* 0x000fe200078f30ff */
[C---:B-1----:R-:W-:Y:S02]  /*7520*/  IMAD.SHL.U32 R12, R11.reuse, 0x40, RZ ;  /* 0x000000400b0c7824 */ /* 0x042fe400078e00ff */
[----:B------:R-:W-:Y:S01]  /*7530*/  IMAD.MOV.U32 R5, RZ, RZ, 0x1 ;  /* 0x00000001ff057424 */ /* 0x000fe200078e00ff */
[----:B------:R-:W-:Y:S01]  /*7540*/  SHF.R.S32.HI R10, RZ, 0x6, R8 ;  /* 0x00000006ff0a7819 */ /* 0x000fe20000011408 */
[----:B------:R-:W-:Y:S01]  /*7550*/  IMAD.SHL.U32 R11, R11, 0x1000, RZ ;  /* 0x000010000b0b7824 */ /* 0x000fe200078e00ff */
[----:B------:R-:W-:-:S03]  /*7560*/  LOP3.LUT R12, R12, 0x40, RZ, 0xc0, !PT ;  /* 0x000000400c0c7812 */ /* 0x000fc600078ec0ff */
[----:B------:R-:W-:-:S07]  /*7570*/  VIADD R13, R10, 0x1 ;  /* 0x000000010a0d7836 */ /* 0x000fce0000000000 */
.L_x_169:
[----:B------:R-:W-:-:S03]  /*7580*/  UMOV UR6, 0xffffffff ;  /* 0xffffffff00067882 */ /* 0x000fc60000000000 */
[----:B------:R-:W-:Y:S05]  /*7590*/  BRA.DIV UR6, `(.L_x_159) ;  /* 0x0000001206747947 */ /* 0x000fea000b800000 */
[----:B------:R-:W-:-:S13]  /*75a0*/  ELECT P0, URZ, PT ;  /* 0x00000000003f782f */ /* 0x000fda0003800000 */
.L_x_185:
[----:B------:R-:W0:Y:S01]  /*75b0*/  LDC R8, c[0x0][0x28c] ;  /* 0x0000a300ff087b82 */ /* 0x000e220000000800 */
[----:B------:R-:W-:Y:S01]  /*75c0*/  BSSY B1, `(.L_x_160) ;  /* 0x0000045000017945 */ /* 0x000fe20003800000 */
[----:B0-----:R-:W-:-:S13]  /*75d0*/  ISETP.LT.OR P0, PT, R8, 0x1, !P0 ;  /* 0x000000010800780c */ /* 0x001fda0004701670 */
[----:B------:R-:W-:Y:S05]  /*75e0*/  @P0 BRA `(.L_x_161) ;  /* 0x0000000400080947 */ /* 0x000fea0003800000 */
[----:B------:R-:W-:Y:S01]  /*75f0*/  IMAD.SHL.U32 R19, R6, 0x80, RZ ;  /* 0x0000008006137824 */ /* 0x000fe200078e00ff */
[----:B------:R-:W-:Y:S01]  /*7600*/  CS2R R24, SRZ ;  /* 0x0000000000187805 */ /* 0x000fe2000001ff00 */
[----:B------:R-:W-:Y:S02]  /*7610*/  IMAD R20, R7, 0x80, R12 ;  /* 0x0000008007147824 */ /* 0x000fe400078e020c */
[----:B------:R-:W-:Y:S02]  /*7620*/  IMAD.MOV.U32 R23, RZ, RZ, RZ ;  /* 0x000000ffff177224 */ /* 0x000fe400078e00ff */
[----:B------:R-:W-:Y:S02]  /*7630*/  IMAD.MOV.U32 R6, RZ, RZ, R13 ;  /* 0x000000ffff067224 */ /* 0x000fe400078e000d */
[----:B------:R-:W-:Y:S02]  /*7640*/  IMAD.MOV.U32 R7, RZ, RZ, R5 ;  /* 0x000000ffff077224 */ /* 0x000fe400078e0005 */
[----:B------:R-:W-:-:S07]  /*7650*/  IMAD.MOV.U32 R8, RZ, RZ, R17 ;  /* 0x000000ffff087224 */ /* 0x000fce00078e0011 */
.L_x_164:
[----:B------:R-:W0:Y:S01]  /*7660*/  S2R R18, SR_CgaCtaId ;  /* 0x0000000000127919 */ /* 0x000e220000008800 */
[----:B------:R-:W-:Y:S02]  /*7670*/  MOV R9, 0x400 ;  /* 0x0000040000097802 */ /* 0x000fe40000000f00 */
[----:B------:R-:W-:Y:S02]  /*7680*/  LOP3.LUT P1, RZ, R0, 0x7f, RZ, 0xc0, !PT ;  /* 0x0000007f00ff7812 */ /* 0x000fe4000782c0ff */
[----:B0-----:R-:W-:Y:S02]  /*7690*/  LEA R21, R18, R9, 0x18 ;  /* 0x0000000912157211 */ /* 0x001fe400078ec0ff */
[----:B------:R-:W-:-:S09]  /*76a0*/  SHF.L.U32 R9, R7, 0x1f, RZ ;  /* 0x0000001f07097819 */ /* 0x000fd200000006ff */
[----:B------:R-:W0:Y:S01]  /*76b0*/  @!P1 LDC R18, c[0x0][0x640] ;  /* 0x00019000ff129b82 */ /* 0x000e220000000800 */
[----:B------:R-:W-:-:S04]  /*76c0*/  IMAD R22, R8, 0x8, R21 ;  /* 0x0000000808167824 */ /* 0x000fc800078e0215 */
[----:B------:R-:W1:Y:S02]  /*76d0*/  SYNCS.PHASECHK.TRANS64.TRYWAIT P0, [R22+URZ+0x48], R9 ;  /* 0x00004809160075a7 */ /* 0x000e64000800017f */
[----:B-1----:R-:W-:Y:S05]  /*76e0*/  @!P0 BRA `(.L_x_162) ;  /* 0x0000001000408947 */ /* 0x002fea0003800000 */
.L_x_186:
[----:B-1----:R-:W-:Y:S01]  /*76f0*/  PRMT R9, R15, 0x9910, RZ ;  /* 0x000099100f097816 */ /* 0x002fe200000000ff */
[----:B0-----:R0:W-:Y:S03]  /*7700*/  @!P1 SYNCS.ARRIVE.TRANS64 RZ, [R22+URZ], R18 ;  /* 0x0000001216ff99a7 */ /* 0x0011e6000800003f */
[----:B------:R-:W-:-:S13]  /*7710*/  ISETP.NE.AND P0, PT, R9, 0x2, PT ;  /* 0x000000020900780c */ /* 0x000fda0003f05270 */
[----:B0-----:R-:W-:Y:S05]  /*7720*/  @P0 BRA `(.L_x_163) ;  /* 0x0000000000040947 */ /* 0x001fea0003800000 */
[----:B------:R-:W-:Y:S01]  /*7730*/  BPT.TRAP 0x1 ;  /* 0x000000040000795c */ /* 0x000fe20000300000 */
.L_x_163:
[----:B------:R-:W-:Y:S01]  /*7740*/  IMAD.SHL.U32 R18, R8, 0x2000, RZ ;  /* 0x0000200008127824 */ /* 0x000fe200078e00ff */
[----:B------:R-:W-:Y:S01]  /*7750*/  R2UR UR25, R22 ;  /* 0x00000000161972ca */ /* 0x000fe200000e0000 */
[----:B------:R-:W-:Y:S01]  /*7760*/  IMAD R26, R8, 0x400, R21 ;  /* 0x00000400081a7824 */ /* 0x000fe200078e0215 */
[----:B------:R-:W-:Y:S01]  /*7770*/  R2UR UR28, R16 ;  /* 0x00000000101c72ca */ /* 0x000fe200000e0000 */
[----:B------:R-:W-:Y:S01]  /*7780*/  VIADD R6, R6, 0xffffffff ;  /* 0xffffffff06067836 */ /* 0x000fe20000000000 */
[----:B------:R-:W-:Y:S01]  /*7790*/  LOP3.LUT R9, R18, 0x1000, R11, 0xf8, !PT ;  /* 0x0000100012097812 */ /* 0x000fe200078ef80b */
[----:B------:R-:W-:Y:S01]  /*77a0*/  UIADD3 UR6, UP0, UR32, 0xf0, URZ ;  /* 0x000000f020067890 */ /* 0x000fe2000ff1e03f */
[----:B------:R-:W-:Y:S01]  /*77b0*/  R2UR UR16, R26 ;  /* 0x000000001a1072ca */ /* 0x000fe200000e0000 */
[----:B------:R-:W-:Y:S01]  /*77c0*/  UIADD3 UR14, UP1, UR32, 0x1f0, URZ ;  /* 0x000001f0200e7890 */ /* 0x000fe2000ff3e03f */
[----:B------:R-:W-:Y:S01]  /*77d0*/  IADD3 R18, R21, 0x180, R18 ;  /* 0x0000018015127810 */ /* 0x000fe20007ffe012 */
[----:B------:R-:W-:Y:S01]  /*77e0*/  IMAD R9, R9, 0x2, R21 ;  /* 0x0000000209097824 */ /* 0x000fe200078e0215 */
[----:B------:R-:W-:Y:S01]  /*77f0*/  R2UR UR27, R19 ;  /* 0x00000000131b72ca */ /* 0x000fe200000e0000 */
[----:B------:R-:W-:Y:S01]  /*7800*/  UIADD3 UR34, UP2, UR32, 0x2f0, URZ ;  /* 0x000002f020227890 */ /* 0x000fe2000ff5e03f */
[----:B------:R-:W-:Y:S01]  /*7810*/  R2UR UR24, R18 ;  /* 0x00000000121872ca */ /* 0x000fe200000e0000 */
[----:B------:R-:W-:Y:S01]  /*7820*/  UIADD3.X UR7, URZ, UR33, URZ, UP0, !UPT ;  /* 0x000000213f077290 */ /* 0x000fe200087fe43f */
[----:B------:R-:W-:Y:S01]  /*7830*/  R2UR UR8, R9 ;  /* 0x00000000090872ca */ /* 0x000fe200000e0000 */
[----:B------:R-:W-:Y:S01]  /*7840*/  UIADD3.X UR15, URZ, UR33, URZ, UP1, !UPT ;  /* 0x000000213f0f7290 */ /* 0x000fe20008ffe43f */
[----:B------:R-:W-:Y:S01]  /*7850*/  R2UR UR26, R24 ;  /* 0x00000000181a72ca */ /* 0x000fe200000e0000 */
[----:B------:R-:W-:Y:S01]  /*7860*/  VIADD R8, R8, 0x1 ;  /* 0x0000000108087836 */ /* 0x000fe20000000000 */
[----:B------:R-:W-:Y:S01]  /*7870*/  R2UR UR19, R25 ;  /* 0x00000000191372ca */ /* 0x000fe200000e0000 */
[----:B------:R-:W-:Y:S01]  /*7880*/  UIADD3 UR16, UR16, 0x36180, URZ ;  /* 0x0003618010107890 */ /* 0x000fe2000fffe03f */
[----:B------:R-:W-:Y:S01]  /*7890*/  R2UR UR10, R23 ;  /* 0x00000000170a72ca */ /* 0x000fe200000e0000 */
[----:B------:R-:W-:Y:S01]  /*78a0*/  UIADD3.X UR35, URZ, UR33, URZ, UP2, !UPT ;  /* 0x000000213f237290 */ /* 0x000fe200097fe43f */
[----:B------:R-:W-:Y:S01]  /*78b0*/  R2UR UR11, R20 ;  /* 0x00000000140b72ca */ /* 0x000fe200000e0000 */
[----:B------:R-:W-:Y:S01]  /*78c0*/  UMOV UR22, 0x0 ;  /* 0x0000000000167882 */ /* 0x000fe20000000000 */
[----:B------:R-:W-:Y:S01]  /*78d0*/  ISETP.GT.AND P1, PT, R6, 0x1, PT ;  /* 0x000000010600780c */ /* 0x000fe20003f24270 */
[----:B------:R-:W-:Y:S01]  /*78e0*/  UMOV UR23, 0x10000000 ;  /* 0x1000000000177882 */ /* 0x000fe20000000000 */
[----:B------:R-:W-:Y:S01]  /*78f0*/  ISETP.NE.AND P0, PT, R8, 0x9, PT ;  /* 0x000000090800780c */ /* 0x000fe20003f05270 */
[----:B------:R-:W-:Y:S01]  /*7900*/  UIADD3 UR8, UR8, 0x12180, URZ ;  /* 0x0001218008087890 */ /* 0x000fe2000fffe03f */
[----:B------:R-:W-:Y:S01]  /*7910*/  VIADD R25, R25, 0x1 ;  /* 0x0000000119197836 */ /* 0x000fe20000000000 */
[----:B------:R-:W-:Y:S01]  /*7920*/  UMOV UR17, UR25 ;  /* 0x0000001900117c82 */ /* 0x000fe20008000000 */
[----:B------:R-:W-:Y:S01]  /*7930*/  UMOV UR20, UR28 ;  /* 0x0000001c00147c82 */ /* 0x000fe20008000000 */
[----:B------:R-:W-:Y:S01]  /*7940*/  UMOV UR18, UR27 ;  /* 0x0000001b00127c82 */ /* 0x000fe20008000000 */
[----:B------:R0:W-:Y:S01]  /*7950*/  UTMALDG.3D [UR24], [UR6], desc[UR22] ;  /* 0x00001618060075b4 */ /* 0x0001e20008011000 */
[----:B------:R-:W-:Y:S01]  /*7960*/  UMOV UR29, 0x30000 ;  /* 0x00030000001d7882 */ /* 0x000fe20000000000 */
[----:B------:R-:W-:Y:S01]  /*7970*/  UMOV UR9, UR25 ;  /* 0x0000001900097c82 */ /* 0x000fe20008000000 */
[----:B------:R-:W-:Y:S01]  /*7980*/  UMOV UR12, UR28 ;  /* 0x0000001c000c7c82 */ /* 0x000fe20008000000 */
[----:B------:R-:W-:Y:S01]  /*7990*/  SEL R18, RZ, 0x1, P0 ;  /* 0x00000001ff127807 */ /* 0x000fe20000000000 */
[----:B------:R-:W-:Y:S01]  /*79a0*/  VIADD R24, R24, 0x20 ;  /* 0x0000002018187836 */ /* 0x000fe20000000000 */
[----:B------:R-:W-:Y:S01]  /*79b0*/  SEL R8, R8, RZ, P0 ;  /* 0x000000ff08087207 */ /* 0x000fe20000000000 */
[----:B------:R-:W-:Y:S01]  /*79c0*/  VIADD R23, R23, 0x40 ;  /* 0x0000004017177836 */ /* 0x000fe20000000000 */
[----:B------:R0:W-:Y:S01]  /*79d0*/  UTMALDG.3D [UR16], [UR14], desc[UR22] ;  /* 0x000016100e0075b4 */ /* 0x0001e20008011000 */
[----:B------:R-:W-:Y:S01]  /*79e0*/  LOP3.LUT R7, R7, R18, RZ, 0x3c, !PT ;  /* 0x0000001207077212 */ /* 0x000fe200078e3cff */
[----:B------:R0:W-:Y:S02]  /*79f0*/  UTMALDG.3D.MULTICAST [UR8], [UR34], UR29, desc[UR22] ;  /* 0x00001608220073b4 */ /* 0x0001e4000801181d */
[----:B0-----:R-:W-:Y:S05]  /*7a00*/  @P1 BRA `(.L_x_164) ;  /* 0xfffffffc00141947 */ /* 0x001fea000383ffff */
.L_x_161:
[----:B------:R-:W-:Y:S05]  /*7a10*/  BSYNC B1 ;  /* 0x0000000000017941 */ /* 0x000fea0003800000 */
.L_x_160:
[----:B------:R-:W-:Y:S01]  /*7a20*/  LOP3.LUT P1, RZ, R14, 0xff, RZ, 0xc0, !PT ;  /* 0x000000ff0eff7812 */ /* 0x000fe2000782c0ff */
[C---:B------:R-:W-:Y:S01]  /*7a30*/  IMAD.IADD R17, R10.reuse, 0x1, R17 ;  /* 0x000000010a117824 */ /* 0x040fe200078e0211 */
[----:B------:R-:W-:Y:S01]  /*7a40*/  ULDC.64 UR6, c[0x0][0x750] ;  /* 0x0001d40000067ab9 */ /* 0x000fe20000000a00 */
[C---:B------:R-:W-:Y:S01]  /*7a50*/  ISETP.GE.U32.AND P2, PT, R10.reuse, 0x9, PT ;  /* 0x000000090a00780c */ /* 0x040fe20003f46070 */
[----:B------:R-:W-:Y:S01]  /*7a60*/  BSSY B1, `(.L_x_165) ;  /* 0x000006a000017945 */ /* 0x000fe20003800000 */
[----:B------:R-:W-:Y:S01]  /*7a70*/  IMAD.MOV.U32 R16, RZ, RZ, -0x1 ;  /* 0xffffffffff107424 */ /* 0x000fe200078e00ff */
[----:B------:R-:W-:Y:S02]  /*7a80*/  ISETP.GT.U32.AND P0, PT, R17, 0x8, PT ;  /* 0x000000081100780c */ /* 0x000fe40003f04070 */
[----:B------:R-:W-:Y:S02]  /*7a90*/  PRMT R14, RZ, 0x7610, R14 ;  /* 0x00007610ff0e7816 */ /* 0x000fe4000000000e */
[----:B------:R-:W-:-:S03]  /*7aa0*/  ISETP.LT.U32.AND P0, PT, R10, 0x9, P0 ;  /* 0x000000090a00780c */ /* 0x000fc60000701070 */
[----:B------:R-:W0:Y:S01]  /*7ab0*/  @P1 S2R R7, SR_CgaCtaId ;  /* 0x0000000000071919 */ /* 0x000e220000008800 */
[----:B------:R-:W-:-:S04]  /*7ac0*/  @P1 MOV R6, 0x400 ;  /* 0x0000040000061802 */ /* 0x000fc80000000f00 */
[----:B0-----:R-:W-:Y:S01]  /*7ad0*/  @P1 LEA R8, R7, R6, 0x18 ;  /* 0x0000000607081211 */ /* 0x001fe200078ec0ff */
[----:B------:R-:W-:Y:S01]  /*7ae0*/  IMAD.WIDE.U32 R6, R17, 0x38e38e39, RZ ;  /* 0x38e38e3911067825 */ /* 0x000fe200078e00ff */
[----:B------:R-:W-:Y:S02]  /*7af0*/  SEL R6, RZ, 0x1, !P0 ;  /* 0x00000001ff067807 */ /* 0x000fe40004000000 */
[----:B------:R0:W-:Y:S01]  /*7b00*/  @P1 SYNCS.ARRIVE.TRANS64.A1T0 RZ, [R8+URZ+0xa8], RZ ;  /* 0x0000a8ff08ff19a7 */ /* 0x0001e2000810003f */
[----:B------:R-:W-:Y:S02]  /*7b10*/  IADD3 R2, P1, R2, UR30, RZ ;  /* 0x0000001e02027c10 */ /* 0x000fe4000ff3e0ff */
[----:B------:R-:W-:Y:S01]  /*7b20*/  LOP3.LUT R5, R5, R6, RZ, 0x3c, !PT ;  /* 0x0000000605057212 */ /* 0x000fe200078e3cff */
[----:B------:R-:W-:Y:S01]  /*7b30*/  IMAD.MOV.U32 R6, RZ, RZ, -0x1 ;  /* 0xffffffffff067424 */ /* 0x000fe200078e00ff */
[----:B------:R-:W-:Y:S02]  /*7b40*/  IADD3.X R3, R3, UR13, RZ, P1, !PT ;  /* 0x0000000d03037c10 */ /* 0x000fe40008ffe4ff */
[----:B------:R-:W-:-:S02]  /*7b50*/  ISETP.GE.U32.AND P0, PT, R2, UR6, PT ;  /* 0x0000000602007c0c */ /* 0x000fc4000bf06070 */
[----:B0-----:R-:W-:Y:S01]  /*7b60*/  SHF.R.U32.HI R8, RZ, 0x1, R7 ;  /* 0x00000001ff087819 */ /* 0x001fe20000011607 */
[----:B------:R-:W-:Y:S01]  /*7b70*/  IMAD.MOV.U32 R7, RZ, RZ, -0x1 ;  /* 0xffffffffff077424 */ /* 0x000fe200078e00ff */
[----:B------:R-:W-:Y:S02]  /*7b80*/  ISETP.GE.U32.AND.EX P0, PT, R3, UR7, PT, P0 ;  /* 0x0000000703007c0c */ /* 0x000fe4000bf06100 */
[--C-:B------:R-:W-:Y:S01]  /*7b90*/  @P2 LOP3.LUT R5, R5, 0x1, R8.reuse, 0x78, !PT ;  /* 0x0000000105052812 */ /* 0x100fe200078e7808 */
[----:B------:R-:W-:Y:S01]  /*7ba0*/  IMAD R17, R8, -0x9, R17 ;  /* 0xfffffff708117824 */ /* 0x000fe200078e0211 */
[----:B------:R-:W-:-:S09]  /*7bb0*/  PRMT R8, RZ, 0x7610, R8 ;  /* 0x00007610ff087816 */ /* 0x000fd20000000008 */
[----:B------:R-:W-:Y:S05]  /*7bc0*/  @P0 BRA `(.L_x_166) ;  /* 0x00000004004c0947 */ /* 0x000fea0003800000 */
[----:B------:R-:W0:Y:S01]  /*7bd0*/  S2R R18, SR_CTAID.X ;  /* 0x0000000000127919 */ /* 0x000e220000002500 */
[----:B------:R-:W-:Y:S01]  /*7be0*/  ULDC.64 UR6, c[0x0][0x728] ;  /* 0x0001ca0000067ab9 */ /* 0x000fe20000000a00 */
[----:B------:R-:W-:Y:S01]  /*7bf0*/  ULDC UR9, c[0x0][0x730] ;  /* 0x0001cc0000097ab9 */ /* 0x000fe20000000800 */
[----:B------:R-:W-:Y:S01]  /*7c00*/  ISETP.NE.U32.AND P0, PT, RZ, UR6, PT ;  /* 0x00000006ff007c0c */ /* 0x000fe2000bf05070 */
[----:B------:R-:W1:Y:S01]  /*7c10*/  S2R R19, SR_CTAID.Y ;  /* 0x0000000000137919 */ /* 0x000e620000002600 */
[----:B------:R-:W-:Y:S01]  /*7c20*/  ULDC UR10, c[0x0][0x150] ;  /* 0x00005400000a7ab9 */ /* 0x000fe20000000800 */
[----:B------:R-:W-:Y:S01]  /*7c30*/  IMAD.MOV.U32 R6, RZ, RZ, R2 ;  /* 0x000000ffff067224 */ /* 0x000fe200078e0002 */
[----:B------:R-:W-:Y:S01]  /*7c40*/  ISETP.NE.AND.EX P0, PT, RZ, UR7, PT, P0 ;  /* 0x00000007ff007c0c */ /* 0x000fe2000bf05300 */
[----:B------:R-:W-:Y:S01]  /*7c50*/  IMAD.MOV.U32 R7, RZ, RZ, R3 ;  /* 0x000000ffff077224 */ /* 0x000fe200078e0003 */
[----:B0-----:R-:W-:-:S11]  /*7c60*/  I2FP.F32.U32 R20, R18 ;  /* 0x0000001200147245 */ /* 0x001fd60000201000 */
[----:B------:R-:W-:Y:S05]  /*7c70*/  @!P0 BRA `(.L_x_167) ;  /* 0x0000000000288947 */ /* 0x000fea0003800000 */
[----:B------:R-:W-:Y:S02]  /*7c80*/  ULDC UR8, c[0x0][0x734] ;  /* 0x0001cd0000087ab9 */ /* 0x000fe40000000800 */
[----:B------:R-:W-:-:S05]  /*7c90*/  IADD3 R7, P0, R2, UR8, RZ ;  /* 0x0000000802077c10 */ /* 0x000fca000ff1e0ff */
[----:B------:R-:W-:-:S04]  /*7ca0*/  IMAD.X R21, RZ, RZ, R3, P0 ;  /* 0x000000ffff157224 */ /* 0x000fc800000e0603 */
[----:B------:R-:W-:-:S04]  /*7cb0*/  IMAD.WIDE.U32 R8, R21, UR6, RZ ;  /* 0x0000000615087c25 */ /* 0x000fc8000f8e00ff */
[----:B------:R-:W-:-:S04]  /*7cc0*/  IMAD.WIDE.U32 R8, P0, R7, UR7, R8 ;  /* 0x0000000707087c25 */ /* 0x000fc8000f800008 */
[----:B------:R-:W-:-:S04]  /*7cd0*/  IMAD.WIDE.U32 R6, R7, UR6, RZ ;  /* 0x0000000607067c25 */ /* 0x000fc8000f8e00ff */
[----:B------:R-:W-:Y:S01]  /*7ce0*/  IMAD.MOV.U32 R6, RZ, RZ, R9 ;  /* 0x000000ffff067224 */ /* 0x000fe200078e0009 */
[----:B------:R-:W-:Y:S01]  /*7cf0*/  IADD3 RZ, P1, R7, R8, RZ ;  /* 0x0000000807ff7210 */ /* 0x000fe20007f3e0ff */
[----:B------:R-:W-:-:S04]  /*7d00*/  IMAD.X R7, RZ, RZ, RZ, P0 ;  /* 0x000000ffff077224 */ /* 0x000fc800000e06ff */
[----:B------:R-:W-:-:S08]  /*7d10*/  IMAD.WIDE.U32.X R6, R21, UR7, R6, P1 ;  /* 0x0000000715067c25 */ /* 0x000fd000088e0406 */
.L_x_167:
[--C-:B------:R-:W-:Y:S01]  /*7d20*/  SHF.R.U64 R16, R6, UR9, R7.reuse ;  /* 0x0000000906107c19 */ /* 0x100fe20008001207 */
[----:B------:R-:W-:Y:S01]  /*7d30*/  FMUL R20, R20, UR10 ;  /* 0x0000000a14147c20 */ /* 0x000fe20008400000 */
[----:B------:R-:W0:Y:S01]  /*7d40*/  LDC R21, c[0x0][0x144] ;  /* 0x00005100ff157b82 */ /* 0x000e220000000800 */
[----:B-1----:R-:W-:Y:S01]  /*7d50*/  I2FP.F32.U32 R8, R19 ;  /* 0x0000001300087245 */ /* 0x002fe20000201000 */
[----:B------:R-:W-:Y:S01]  /*7d60*/  ULDC UR8, c[0x0][0x154] ;  /* 0x0000550000087ab9 */ /* 0x000fe20000000800 */
[----:B------:R-:W-:Y:S01]  /*7d70*/  SHF.R.U32.HI R6, RZ, UR9, R7 ;  /* 0x00000009ff067c19 */ /* 0x000fe20008011607 */
[----:B------:R-:W-:Y:S01]  /*7d80*/  ULDC.64 UR6, c[0x0][0x720] ;  /* 0x0001c80000067ab9 */ /* 0x000fe20000000a00 */
[----:B------:R-:W-:Y:S01]  /*7d90*/  IADD3 R7, P0, RZ, -R16, RZ ;  /* 0x80000010ff077210 */ /* 0x000fe20007f1e0ff */
[----:B------:R-:W1:Y:S01]  /*7da0*/  F2I.U32.TRUNC.NTZ R20, R20 ;  /* 0x0000001400147305 */ /* 0x000e62000020f000 */
[----:B------:R-:W-:Y:S01]  /*7db0*/  FMUL R8, R8, UR8 ;  /* 0x0000000808087c20 */ /* 0x000fe20008400000 */
[----:B------:R-:W2:Y:S01]  /*7dc0*/  LDC R22, c[0x0][0x148] ;  /* 0x00005200ff167b82 */ /* 0x000ea20000000800 */
[----:B------:R-:W-:Y:S01]  /*7dd0*/  ULDC.64 UR8, c[0x0][0x740] ;  /* 0x0001d00000087ab9 */ /* 0x000fe20000000a00 */
[----:B------:R-:W-:Y:S01]  /*7de0*/  IMAD.X R6, RZ, RZ, ~R6, P0 ;  /* 0x000000ffff067224 */ /* 0x000fe200000e0e06 */
[----:B------:R-:W-:-:S03]  /*7df0*/  ISETP.NE.U32.AND P0, PT, RZ, UR8, PT ;  /* 0x00000008ff007c0c */ /* 0x000fc6000bf05070 */
[----:B------:R-:W-:Y:S01]  /*7e00*/  IMAD R6, R6, UR6, RZ ;  /* 0x0000000606067c24 */ /* 0x000fe2000f8e02ff */
[----:B------:R-:W3:Y:S01]  /*7e10*/  F2I.U32.TRUNC.NTZ R8, R8 ;  /* 0x0000000800087305 */ /* 0x000ee2000020f000 */
[----:B------:R-:W-:Y:S02]  /*7e20*/  ISETP.NE.AND.EX P0, PT, RZ, UR9, PT, P0 ;  /* 0x00000009ff007c0c */ /* 0x000fe4000bf05300 */
[C---:B------:R-:W-:Y:S02]  /*7e30*/  IMAD R9, R7.reuse, UR7, R6 ;  /* 0x0000000707097c24 */ /* 0x040fe4000f8e0206 */
[----:B------:R-:W-:Y:S01]  /*7e40*/  IMAD.WIDE.U32 R6, R7, UR6, R2 ;  /* 0x0000000607067c25 */ /* 0x000fe2000f8e0002 */
[----:B------:R-:W-:-:S03]  /*7e50*/  ULDC UR6, c[0x0][0x718] ;  /* 0x0001c60000067ab9 */ /* 0x000fc60000000800 */
[----:B-1----:R-:W-:Y:S02]  /*7e60*/  IMAD.MOV R20, RZ, RZ, -R20 ;  /* 0x000000ffff147224 */ /* 0x002fe400078e0a14 */
[----:B------:R-:W-:Y:S02]  /*7e70*/  IMAD.IADD R7, R7, 0x1, R9 ;  /* 0x0000000107077824 */ /* 0x000fe400078e0209 */
[----:B0-----:R-:W-:-:S03]  /*7e80*/  IMAD R18, R21, R20, R18 ;  /* 0x0000001415127224 */ /* 0x001fc600078e0212 */
[--C-:B------:R-:W-:Y:S01]  /*7e90*/  SHF.R.U64 R20, R6, UR6, R7.reuse ;  /* 0x0000000606147c19 */ /* 0x100fe20008001207 */
[----:B---3--:R-:W-:Y:S01]  /*7ea0*/  IMAD.MOV R6, RZ, RZ, -R8 ;  /* 0x000000ffff067224 */ /* 0x008fe200078e0a08 */
[----:B------:R-:W-:Y:S01]  /*7eb0*/  SHF.R.U32.HI R7, RZ, UR6, R7 ;  /* 0x00000006ff077c19 */ /* 0x000fe20008011607 */
[----:B------:R-:W-:Y:S02]  /*7ec0*/  ULDC UR6, c[0x0][0x708] ;  /* 0x0001c20000067ab9 */ /* 0x000fe40000000800 */
[----:B--2---:R-:W-:Y:S01]  /*7ed0*/  @P3 IMAD R18, R22, R6, R19 ;  /* 0x0000000616123224 */ /* 0x004fe200078e0213 */
[--C-:B------:R-:W-:Y:S02]  /*7ee0*/  SHF.R.U64 R22, R20, UR6, R7.reuse ;  /* 0x0000000614167c19 */ /* 0x100fe40008001207 */
[----:B------:R-:W-:Y:S01]  /*7ef0*/  SHF.R.U32.HI R7, RZ, UR6, R7 ;  /* 0x00000006ff077c19 */ /* 0x000fe20008011607 */
[----:B------:R-:W-:-:S03]  /*7f00*/  ULDC UR6, c[0x0][0x758] ;  /* 0x0001d60000067ab9 */ /* 0x000fc60000000800 */
[--C-:B------:R-:W-:Y:S02]  /*7f10*/  SHF.R.U64 R19, R22, UR6, R7.reuse ;  /* 0x0000000616137c19 */ /* 0x100fe40008001207 */
[----:B------:R-:W-:-:S03]  /*7f20*/  SHF.R.U32.HI R21, RZ, UR6, R7 ;  /* 0x00000006ff157c19 */ /* 0x000fc60008011607 */
[----:B------:R-:W-:Y:S02]  /*7f30*/  IMAD.MOV.U32 R8, RZ, RZ, R19 ;  /* 0x000000ffff087224 */ /* 0x000fe400078e0013 */
[----:B------:R-:W-:Y:S01]  /*7f40*/  IMAD.MOV.U32 R7, RZ, RZ, R21 ;  /* 0x000000ffff077224 */ /* 0x000fe200078e0015 */
[----:B------:R-:W-:Y:S06]  /*7f50*/  @!P0 BRA `(.L_x_168) ;  /* 0x00000000002c8947 */ /* 0x000fec0003800000 */
        /* <DEDUP_REMOVED lines=9> */
[----:B------:R-:W-:-:S04]  /*7ff0*/  IMAD.WIDE.U32.X R6, R21, UR9, R6, P1 ;  /* 0x0000000915067c25 */ /* 0x000fc800088e0406 */
[----:B------:R-:W-:-:S07]  /*8000*/  IMAD.MOV.U32 R8, RZ, RZ, R6 ;  /* 0x000000ffff087224 */ /* 0x000fce00078e0006 */
.L_x_168:
[----:B------:R-:W-:Y:S01]  /*8010*/  ULDC UR6, c[0x0][0x748] ;  /* 0x0001d20000067ab9 */ /* 0x000fe20000000800 */
[----:B------:R-:W-:Y:S01]  /*8020*/  LOP3.LUT R6, R22, UR21, RZ, 0xc0, !PT ;  /* 0x0000001516067c12 */ /* 0x000fe2000f8ec0ff */
[----:B------:R-:W-:Y:S01]  /*8030*/  ULDC UR7, c[0x0][0x710] ;  /* 0x0001c40000077ab9 */ /* 0x000fe20000000800 */
[----:B------:R-:W-:Y:S01]  /*8040*/  SHF.R.U64 R7, R8, UR6, R7 ;  /* 0x0000000608077c19 */ /* 0x000fe20008001207 */
[----:B------:R-:W-:Y:S01]  /*8050*/  ULDC UR6, c[0x0][0x738] ;  /* 0x0001ce0000067ab9 */ /* 0x000fe20000000800 */
[----:B------:R-:W-:-:S03]  /*8060*/  LOP3.LUT R20, R20, UR4, RZ, 0xc0, !PT ;  /* 0x0000000414147c12 */ /* 0x000fc6000f8ec0ff */
[----:B------:R-:W-:Y:S02]  /*8070*/  IMAD.MOV R8, RZ, RZ, -R7 ;  /* 0x000000ffff087224 */ /* 0x000fe400078e0a07 */
[----:B------:R-:W-:Y:S02]  /*8080*/  IMAD R7, R7, UR5, R6 ;  /* 0x0000000507077c24 */ /* 0x000fe4000f8e0206 */
[----:B------:R-:W-:Y:S01]  /*8090*/  IMAD R19, R8, UR6, R19 ;  /* 0x0000000608137c24 */ /* 0x000fe2000f8e0213 */
[----:B------:R-:W-:Y:S01]  /*80a0*/  ULDC UR6, c[0x0][0x700] ;  /* 0x0001c00000067ab9 */ /* 0x000fe20000000800 */
[----:B------:R-:W-:Y:S02]  /*80b0*/  IMAD R18, R7, UR7, R18 ;  /* 0x0000000707127c24 */ /* 0x000fe4000f8e0212 */
[----:B------:R-:W-:Y:S02]  /*80c0*/  IMAD R19, R19, UR6, R20 ;  /* 0x0000000613137c24 */ /* 0x000fe4000f8e0214 */
[----:B------:R-:W-:-:S03]  /*80d0*/  IMAD.MOV.U32 R8, RZ, RZ, 0x1 ;  /* 0x00000001ff087424 */ /* 0x000fc600078e00ff */
[----:B------:R-:W-:Y:S02]  /*80e0*/  SEL R7, R19, R18, !P3 ;  /* 0x0000001213077207 */ /* 0x000fe40005800000 */
[----:B------:R-:W-:-:S07]  /*80f0*/  SEL R6, R18, R19, !P3 ;  /* 0x0000001312067207 */ /* 0x000fce0005800000 */
.L_x_166:
[----:B------:R-:W-:Y:S05]  /*8100*/  BSYNC B1 ;  /* 0x0000000000017941 */ /* 0x000fea0003800000 */
.L_x_165:
[----:B------:R-:W-:-:S13]  /*8110*/  LOP3.LUT P0, RZ, R8, 0xff, RZ, 0xc0, !PT ;  /* 0x000000ff08ff7812 */ /* 0x000fda000780c0ff */
[----:B------:R-:W-:Y:S05]  /*8120*/  @P0 BRA `(.L_x_169) ;  /* 0xfffffff400140947 */ /* 0x000fea000383ffff */
[----:B------:R-:W-:Y:S05]  /*8130*/  BSYNC B0 ;  /* 0x0000000000007941 */ /* 0x000fea0003800000 */
.L_x_158:
[----:B------:R-:W-:-:S03]  /*8140*/  UMOV UR6, 0xffffffff ;  /* 0xffffffff00067882 */ /* 0x000fc60000000000 */
[----:B------:R-:W-:Y:S05]  /*8150*/  BRA.DIV UR6, `(.L_x_170) ;  /* 0x0000000606b87947 */ /* 0x000fea000b800000 */
[----:B------:R-:W-:-:S13]  /*8160*/  ELECT P0, URZ, PT ;  /* 0x00000000003f782f */ /* 0x000fda0003800000 */
.L_x_189:
[----:B------:R-:W-:Y:S04]  /*8170*/  BSSY B0, `(.L_x_171) ;  /* 0x0000058000007945 */ /* 0x000fe80003800000 */
[----:B------:R-:W-:Y:S05]  /*8180*/  @!P0 BRA `(.L_x_172) ;  /* 0x0000000400588947 */ /* 0x000fea0003800000 */
[----:B------:R-:W-:-:S04]  /*8190*/  LOP3.LUT R4, R4, 0x2, RZ, 0xfc, !PT ;  /* 0x0000000204047812 */ /* 0x000fc800078efcff */
[----:B------:R-:W-:-:S13]  /*81a0*/  ISETP.NE.AND P0, PT, R4, 0x3, PT ;  /* 0x000000030400780c */ /* 0x000fda0003f05270 */
[----:B------:R-:W-:Y:S05]  /*81b0*/  @!P0 BRA `(.L_x_173) ;  /* 0x0000000000048947 */ /* 0x000fea0003800000 */
[----:B------:R-:W-:Y:S01]  /*81c0*/  BPT.TRAP 0x1 ;  /* 0x000000040000795c */ /* 0x000fe20000300000 */
.L_x_173:
[----:B------:R-:W0:Y:S01]  /*81d0*/  S2R R3, SR_CgaCtaId ;  /* 0x0000000000037919 */ /* 0x000e220000008800 */
[----:B------:R-:W-:-:S04]  /*81e0*/  MOV R0, 0x400 ;  /* 0x0000040000007802 */ /* 0x000fc80000000f00 */
[----:B0-----:R-:W-:Y:S02]  /*81f0*/  LEA R0, R3, R0, 0x18 ;  /* 0x0000000003007211 */ /* 0x001fe400078ec0ff */
[----:B------:R-:W-:-:S03]  /*8200*/  SHF.L.U32 R3, R5, 0x1f, RZ ;  /* 0x0000001f05037819 */ /* 0x000fc600000006ff */
[----:B------:R-:W-:-:S04]  /*8210*/  VIADD R0, R0, 0x48 ;  /* 0x0000004800007836 */ /* 0x000fc80000000000 */
[C---:B------:R-:W-:Y:S02]  /*8220*/  IMAD R6, R17.reuse, 0x8, R0 ;  /* 0x0000000811067824 */ /* 0x040fe400078e0200 */
[----:B------:R-:W-:Y:S02]  /*8230*/  VIADD R17, R17, 0x1 ;  /* 0x0000000111117836 */ /* 0x000fe40000000000 */
[----:B------:R-:W0:Y:S03]  /*8240*/  SYNCS.PHASECHK.TRANS64.TRYWAIT P0, [R6+URZ], R3 ;  /* 0x00000003060075a7 */ /* 0x000e26000800017f */
[----:B------:R-:W-:-:S04]  /*8250*/  ISETP.NE.AND P1, PT, R17, 0x9, PT ;  /* 0x000000091100780c */ /* 0x000fc80003f25270 */
[----:B------:R-:W-:Y:S02]  /*8260*/  SEL R2, RZ, 0x1, P1 ;  /* 0x00000001ff027807 */ /* 0x000fe40000800000 */
[----:B------:R-:W-:Y:S02]  /*8270*/  SEL R17, R17, RZ, P1 ;  /* 0x000000ff11117207 */ /* 0x000fe40000800000 */
[----:B------:R-:W-:-:S03]  /*8280*/  LOP3.LUT R8, R5, R2, RZ, 0x3c, !PT ;  /* 0x0000000205087212 */ /* 0x000fc600078e3cff */
[----:B------:R-:W-:Y:S01]  /*8290*/  IMAD R7, R17, 0x8, R0 ;  /* 0x0000000811077824 */ /* 0x000fe200078e0200 */
[----:B------:R-:W-:Y:S01]  /*82a0*/  SHF.L.U32 R4, R8, 0x1f, RZ ;  /* 0x0000001f08047819 */ /* 0x000fe200000006ff */
[----:B0-----:R-:W-:Y:S06]  /*82b0*/  @!P0 BRA `(.L_x_174) ;  /* 0x0000000400808947 */ /* 0x001fec0003800000 */
.L_x_190:
[----:B------:R-:W1:Y:S01]  /*82c0*/  SYNCS.PHASECHK.TRANS64.TRYWAIT P0, [R7+URZ], R4 ;  /* 0x00000004070075a7 */ /* 0x000e62000800017f */
[----:B------:R-:W-:-:S05]  /*82d0*/  VIADD R2, R17, 0x1 ;  /* 0x0000000111027836 */ /* 0x000fca0000000000 */
[----:B------:R-:W-:-:S04]  /*82e0*/  ISETP.NE.AND P1, PT, R2, 0x9, PT ;  /* 0x000000090200780c */ /* 0x000fc80003f25270 */
[----:B0-----:R-:W-:Y:S02]  /*82f0*/  SEL R3, RZ, 0x1, P1 ;  /* 0x00000001ff037807 */ /* 0x001fe40000800000 */
[----:B------:R-:W-:Y:S02]  /*8300*/  SEL R9, R2, RZ, P1 ;  /* 0x000000ff02097207 */ /* 0x000fe40000800000 */
[----:B------:R-:W-:-:S03]  /*8310*/  LOP3.LUT R8, R8, R3, RZ, 0x3c, !PT ;  /* 0x0000000308087212 */ /* 0x000fc600078e3cff */
[----:B------:R-:W-:Y:S01]  /*8320*/  IMAD R6, R9, 0x8, R0 ;  /* 0x0000000809067824 */ /* 0x000fe200078e0200 */
[----:B------:R-:W-:Y:S01]  /*8330*/  SHF.L.U32 R5, R8, 0x1f, RZ ;  /* 0x0000001f08057819 */ /* 0x000fe200000006ff */
[----:B-1----:R-:W-:Y:S06]  /*8340*/  @!P0 BRA `(.L_x_175) ;  /* 0x0000000400708947 */ /* 0x002fec0003800000 */
.L_x_191:
[----:B------:R-:W1:Y:S01]  /*8350*/  SYNCS.PHASECHK.TRANS64.TRYWAIT P0, [R6+URZ], R5 ;  /* 0x00000005060075a7 */ /* 0x000e62000800017f */
[----:B------:R-:W-:-:S05]  /*8360*/  VIADD R2, R9, 0x1 ;  /* 0x0000000109027836 */ /* 0x000fca0000000000 */
[----:B------:R-:W-:-:S04]  /*8370*/  ISETP.NE.AND P1, PT, R2, 0x9, PT ;  /* 0x000000090200780c */ /* 0x000fc80003f25270 */
[----:B------:R-:W-:Y:S02]  /*8380*/  SEL R3, RZ, 0x1, P1 ;  /* 0x00000001ff037807 */ /* 0x000fe40000800000 */
[----:B0-----:R-:W-:Y:S02]  /*8390*/  SEL R7, R2, RZ, P1 ;  /* 0x000000ff02077207 */ /* 0x001fe40000800000 */
[----:B------:R-:W-:-:S03]  /*83a0*/  LOP3.LUT R8, R8, R3, RZ, 0x3c, !PT ;  /* 0x0000000308087212 */ /* 0x000fc600078e3cff */
[----:B------:R-:W-:Y:S01]  /*83b0*/  IMAD R9, R7, 0x8, R0 ;  /* 0x0000000807097824 */ /* 0x000fe200078e0200 */
[----:B------:R-:W-:Y:S01]  /*83c0*/  SHF.L.U32 R4, R8, 0x1f, RZ ;  /* 0x0000001f08047819 */ /* 0x000fe200000006ff */
[----:B-1----:R-:W-:Y:S06]  /*83d0*/  @!P0 BRA `(.L_x_176) ;  /* 0x0000000400608947 */ /* 0x002fec0003800000 */
.L_x_192:
[----:B------:R-:W1:Y:S01]  /*83e0*/  SYNCS.PHASECHK.TRANS64.TRYWAIT P0, [R9+URZ], R4 ;  /* 0x00000004090075a7 */ /* 0x000e62000800017f */
[----:B------:R-:W-:-:S05]  /*83f0*/  VIADD R2, R7, 0x1 ;  /* 0x0000000107027836 */ /* 0x000fca0000000000 */
[----:B------:R-:W-:-:S04]  /*8400*/  ISETP.NE.AND P1, PT, R2, 0x9, PT ;  /* 0x000000090200780c */ /* 0x000fc80003f25270 */
[----:B------:R-:W-:Y:S02]  /*8410*/  SEL R3, RZ, 0x1, P1 ;  /* 0x00000001ff037807 */ /* 0x000fe40000800000 */
[----:B------:R-:W-:Y:S02]  /*8420*/  SEL R7, R2, RZ, P1 ;  /* 0x000000ff02077207 */ /* 0x000fe40000800000 */
[----:B------:R-:W-:-:S03]  /*8430*/  LOP3.LUT R8, R8, R3, RZ, 0x3c, !PT ;  /* 0x0000000308087212 */ /* 0x000fc600078e3cff */
[----:B0-----:R-:W-:Y:S01]  /*8440*/  IMAD R6, R7, 0x8, R0 ;  /* 0x0000000807067824 */ /* 0x001fe200078e0200 */
[----:B------:R-:W-:Y:S01]  /*8450*/  SHF.L.U32 R5, R8, 0x1f, RZ ;  /* 0x0000001f08057819 */ /* 0x000fe200000006ff */
[----:B-1----:R-:W-:Y:S06]  /*8460*/  @!P0 BRA `(.L_x_177) ;  /* 0x0000000400508947 */ /* 0x002fec0003800000 */
.L_x_193:
        /* <DEDUP_REMOVED lines=9> */
.L_x_194:
[----:B------:R-:W1:Y:S01]  /*8500*/  SYNCS.PHASECHK.TRANS64.TRYWAIT P0, [R9+URZ], R4 ;  /* 0x00000004090075a7 */ /* 0x000e62000800017f */
[----:B------:R-:W-:-:S05]  /*8510*/  VIADD R2, R7, 0x1 ;  /* 0x0000000107027836 */ /* 0x000fca0000000000 */
[----:B------:R-:W-:-:S04]  /*8520*/  ISETP.NE.AND P1, PT, R2, 0x9, PT ;  /* 0x000000090200780c */ /* 0x000fc80003f25270 */
[----:B------:R-:W-:Y:S02]  /*8530*/  SEL R3, RZ, 0x1, P1 ;  /* 0x00000001ff037807 */ /* 0x000fe40000800000 */
[----:B------:R-:W-:Y:S02]  /*8540*/  SEL R7, R2, RZ, P1 ;  /* 0x000000ff02077207 */ /* 0x000fe40000800000 */
[----:B------:R-:W-:-:S03]  /*8550*/  LOP3.LUT R8, R8, R3, RZ, 0x3c, !PT ;  /* 0x0000000308087212 */ /* 0x000fc600078e3cff */
[----:B------:R-:W-:Y:S01]  /*8560*/  IMAD R10, R7, 0x8, R0 ;  /* 0x00000008070a7824 */ /* 0x000fe200078e0200 */
[----:B0-----:R-:W-:Y:S01]  /*8570*/  SHF.L.U32 R5, R8, 0x1f, RZ ;  /* 0x0000001f08057819 */ /* 0x001fe200000006ff */
[----:B-1----:R-:W-:Y:S06]  /*8580*/  @!P0 BRA `(.L_x_179) ;  /* 0x0000000400308947 */ /* 0x002fec0003800000 */
.L_x_195:
[----:B------:R-:W1:Y:S01]  /*8590*/  SYNCS.PHASECHK.TRANS64.TRYWAIT P0, [R10+URZ], R5 ;  /* 0x000000050a0075a7 */ /* 0x000e62000800017f */
[----:B------:R-:W-:-:S05]  /*85a0*/  VIADD R2, R7, 0x1 ;  /* 0x0000000107027836 */ /* 0x000fca0000000000 */
[----:B------:R-:W-:-:S04]  /*85b0*/  ISETP.NE.AND P1, PT, R2, 0x9, PT ;  /* 0x000000090200780c */ /* 0x000fc80003f25270 */
[----:B------:R-:W-:Y:S02]  /*85c0*/  SEL R3, RZ, 0x1, P1 ;  /* 0x00000001ff037807 */ /* 0x000fe40000800000 */
[----:B------:R-:W-:Y:S02]  /*85d0*/  SEL R7, R2, RZ, P1 ;  /* 0x000000ff02077207 */ /* 0x000fe40000800000 */
[----:B0-----:R-:W-:-:S03]  /*85e0*/  LOP3.LUT R9, R8, R3, RZ, 0x3c, !PT ;  /* 0x0000000308097212 */ /* 0x001fc600078e3cff */
[----:B------:R-:W-:Y:S01]  /*85f0*/  IMAD R11, R7, 0x8, R0 ;  /* 0x00000008070b7824 */ /* 0x000fe200078e0200 */
[----:B------:R-:W-:Y:S01]  /*8600*/  SHF.L.U32 R6, R9, 0x1f, RZ ;  /* 0x0000001f09067819 */ /* 0x000fe200000006ff */
[----:B-1----:R-:W-:Y:S06]  /*8610*/  @!P0 BRA `(.L_x_180) ;  /* 0x0000000400208947 */ /* 0x002fec0003800000 */
.L_x_196:
[----:B------:R-:W1:Y:S01]  /*8620*/  SYNCS.PHASECHK.TRANS64.TRYWAIT P0, [R11+URZ], R6 ;  /* 0x000000060b0075a7 */ /* 0x000e62000800017f */
[----:B------:R-:W-:-:S05]  /*8630*/  VIADD R2, R7, 0x1 ;  /* 0x0000000107027836 */ /* 0x000fca0000000000 */
[----:B------:R-:W-:-:S04]  /*8640*/  ISETP.NE.AND P1, PT, R2, 0x9, PT ;  /* 0x000000090200780c */ /* 0x000fc80003f25270 */
[----:B------:R-:W-:Y:S02]  /*8650*/  SEL R4, RZ, 0x1, P1 ;  /* 0x00000001ff047807 */ /* 0x000fe40000800000 */
[----:B------:R-:W-:Y:S02]  /*8660*/  SEL R3, R2, RZ, P1 ;  /* 0x000000ff02037207 */ /* 0x000fe40000800000 */
[----:B------:R-:W-:Y:S01]  /*8670*/  LOP3.LUT R4, R9, R4, RZ, 0x3c, !PT ;  /* 0x0000000409047212 */ /* 0x000fe200078e3cff */
[----:B-1----:R-:W-:Y:S06]  /*8680*/  @!P0 BRA `(.L_x_181) ;  /* 0x0000000400188947 */ /* 0x002fec0003800000 */
.L_x_197:
[----:B------:R-:W-:Y:S01]  /*8690*/  IMAD R3, R3, 0x8, R0 ;  /* 0x0000000803037824 */ /* 0x000fe200078e0200 */
[----:B------:R-:W-:-:S07]  /*86a0*/  SHF.L.U32 R0, R4, 0x1f, RZ ;  /* 0x0000001f04007819 */ /* 0x000fce00000006ff */
.L_x_182:
[----:B--2---:R2:W3:Y:S02]  /*86b0*/  SYNCS.PHASECHK.TRANS64.TRYWAIT P0, [R3+URZ], R0 ;  /* 0x00000000030075a7 */ /* 0x0044e4000800017f */
[----:B---3--:R-:W-:Y:S05]  /*86c0*/  @!P0 NANOSLEEP.SYNCS 0x989680 ;  /* 0x009896800000895d */ /* 0x008fea0003900000 */
[----:B------:R-:W3:Y:S02]  /*86d0*/  @!P0 SYNCS.PHASECHK.TRANS64 P0, [R3+URZ], R0 ;  /* 0x00000000030085a7 */ /* 0x000ee4000800007f */
[----:B---3--:R-:W-:Y:S05]  /*86e0*/  @!P0 BRA `(.L_x_182) ;  /* 0xfffffffc00f08947 */ /* 0x008fea000383ffff */
.L_x_172:
[----:B------:R-:W-:Y:S05]  /*86f0*/  BSYNC B0 ;  /* 0x0000000000007941 */ /* 0x000fea0003800000 */
.L_x_171:
[----:B------:R-:W-:Y:S05]  /*8700*/  EXIT ;  /* 0x000000000000794d */ /* 0x000fea0003800000 */
.L_x_22:
[----:B-1----:R-:W-:-:S04]  /*8710*/  IMAD.U32 R18, RZ, RZ, UR8 ;  /* 0x00000008ff127e24 */ /* 0x002fc8000f8e00ff */
[----:B------:R1:W4:Y:S03]  /*8720*/  SYNCS.PHASECHK.TRANS64.TRYWAIT P0, [R18+URZ], R15 ;  /* 0x0000000f120075a7 */ /* 0x000326000800017f */
[----:B----4-:R-:W-:Y:S05]  /*8730*/  @!P0 NANOSLEEP.SYNCS 0x989680 ;  /* 0x009896800000895d */ /* 0x010fea0003900000 */
[----:B------:R-:W4:Y:S02]  /*8740*/  @!P0 SYNCS.PHASECHK.TRANS64 P0, [R18+URZ], R15 ;  /* 0x0000000f120085a7 */ /* 0x000f24000800007f */
[----:B----4-:R-:W-:Y:S05]  /*8750*/  @!P0 BRA `(.L_x_22) ;  /* 0xfffffffc00ec8947 */ /* 0x010fea000383ffff */
[----:B------:R-:W-:Y:S05]  /*8760*/  BRA `(.L_x_21) ;  /* 0xffffff8c00f87947 */ /* 0x000fea000383ffff */
.L_x_159:
[----:B------:R-:W-:Y:S01]  /*8770*/  BSSY B1, `(.L_x_183) ;  /* 0x0000006000017945 */ /* 0x000fe20003800000 */
[----:B------:R-:W-:-:S07]  /*8780*/  IMAD.MOV.U32 R8, RZ, RZ, -0x1 ;  /* 0xffffffffff087424 */ /* 0x000fce00078e00ff */
[----:B------:R-:W-:Y:S05]  /*8790*/  WARPSYNC.COLLECTIVE R8, `(.L_x_184) ;  /* 0x00000000080c7348 */ /* 0x000fea0003c00000 */
[----:B------:R-:W-:Y:S02]  /*87a0*/  ELECT P0, UR62, PT ;  /* 0x00000000003e782f */ /* 0x000fe40003800000 */
[----:B------:R-:W-:Y:S01]  /*87b0*/  MOV R8, UR62 ;  /* 0x0000003e00087c02 */ /* 0x000fe20008000f00 */
[----:B------:R-:W-:Y:S10]  /*87c0*/  ENDCOLLECTIVE ;  /* 0x000000000000791b */ /* 0x000ff40003800000 */
.L_x_184:
[----:B------:R-:W-:Y:S05]  /*87d0*/  BSYNC B1 ;  /* 0x0000000000017941 */ /* 0x000fea0003800000 */
.L_x_183:
[----:B------:R-:W-:Y:S05]  /*87e0*/  BRA `(.L_x_185) ;  /* 0xffffffec00707947 */ /* 0x000fea000383ffff */
.L_x_162:
[----:B-1----:R1:W2:Y:S02]  /*87f0*/  SYNCS.PHASECHK.TRANS64.TRYWAIT P0, [R22+URZ+0x48], R9 ;  /* 0x00004809160075a7 */ /* 0x0022a4000800017f */
[----:B--2---:R-:W-:Y:S05]  /*8800*/  @!P0 NANOSLEEP.SYNCS 0x989680 ;  /* 0x009896800000895d */ /* 0x004fea0003900000 */
[----:B------:R-:W2:Y:S02]  /*8810*/  @!P0 SYNCS.PHASECHK.TRANS64 P0, [R22+URZ+0x48], R9 ;  /* 0x00004809160085a7 */ /* 0x000ea4000800007f */
[----:B--2---:R-:W-:Y:S05]  /*8820*/  @!P0 BRA `(.L_x_162) ;  /* 0xfffffffc00f08947 */ /* 0x004fea000383ffff */
[----:B------:R-:W-:Y:S05]  /*8830*/  BRA `(.L_x_186) ;  /* 0xffffffec00ac7947 */ /* 0x000fea000383ffff */
.L_x_170:
[----:B------:R-:W-:Y:S01]  /*8840*/  BSSY B0, `(.L_x_187) ;  /* 0x0000006000007945 */ /* 0x000fe20003800000 */
[----:B------:R-:W-:-:S07]  /*8850*/  IMAD.MOV.U32 R8, RZ, RZ, -0x1 ;  /* 0xffffffffff087424 */ /* 0x000fce00078e00ff */
[----:B------:R-:W-:Y:S05]  /*8860*/  WARPSYNC.COLLECTIVE R8, `(.L_x_188) ;  /* 0x00000000080c7348 */ /* 0x000fea0003c00000 */
[----:B------:R-:W-:Y:S02]  /*8870*/  ELECT P0, UR62, PT ;  /* 0x00000000003e782f */ /* 0x000fe40003800000 */
[----:B------:R-:W-:Y:S01]  /*8880*/  MOV R8, UR62 ;  /* 0x0000003e00087c02 */ /* 0x000fe20008000f00 */
[----:B------:R-:W-:Y:S10]  /*8890*/  ENDCOLLECTIVE ;  /* 0x000000000000791b */ /* 0x000ff40003800000 */
.L_x_188:
[----:B------:R-:W-:Y:S05]  /*88a0*/  BSYNC B0 ;  /* 0x0000000000007941 */ /* 0x000fea0003800000 */
.L_x_187:
[----:B------:R-:W-:Y:S05]  /*88b0*/  BRA `(.L_x_189) ;  /* 0xfffffff8002c7947 */ /* 0x000fea000383ffff */
.L_x_174:
[----:B0-----:R0:W1:Y:S02]  /*88c0*/  SYNCS.PHASECHK.TRANS64.TRYWAIT P0, [R6+URZ], R3 ;  /* 0x00000003060075a7 */ /* 0x001064000800017f */
[----:B-1----:R-:W-:Y:S05]  /*88d0*/  @!P0 NANOSLEEP.SYNCS 0x989680 ;  /* 0x009896800000895d */ /* 0x002fea0003900000 */
[----:B------:R-:W1:Y:S02]  /*88e0*/  @!P0 SYNCS.PHASECHK.TRANS64 P0, [R6+URZ], R3 ;  /* 0x00000003060085a7 */ /* 0x000e64000800007f */
[----:B-1----:R-:W-:Y:S05]  /*88f0*/  @!P0 BRA `(.L_x_174) ;  /* 0xfffffffc00f08947 */ /* 0x002fea000383ffff */
[----:B------:R-:W-:Y:S05]  /*8900*/  BRA `(.L_x_190) ;  /* 0xfffffff8006c7947 */ /* 0x000fea000383ffff */
.L_x_175:
[----:B0-----:R0:W1:Y:S02]  /*8910*/  SYNCS.PHASECHK.TRANS64.TRYWAIT P0, [R7+URZ], R4 ;  /* 0x00000004070075a7 */ /* 0x001064000800017f */
[----:B-1----:R-:W-:Y:S05]  /*8920*/  @!P0 NANOSLEEP.SYNCS 0x989680 ;  /* 0x009896800000895d */ /* 0x002fea0003900000 */
[----:B------:R-:W1:Y:S02]  /*8930*/  @!P0 SYNCS.PHASECHK.TRANS64 P0, [R7+URZ], R4 ;  /* 0x00000004070085a7 */ /* 0x000e64000800007f */
[----:B-1----:R-:W-:Y:S05]  /*8940*/  @!P0 BRA `(.L_x_175) ;  /* 0xfffffffc00f08947 */ /* 0x002fea000383ffff */
[----:B------:R-:W-:Y:S05]  /*8950*/  BRA `(.L_x_191) ;  /* 0xfffffff8007c7947 */ /* 0x000fea000383ffff */
.L_x_176:
[----:B0-----:R0:W1:Y:S02]  /*8960*/  SYNCS.PHASECHK.TRANS64.TRYWAIT P0, [R6+URZ], R5 ;  /* 0x00000005060075a7 */ /* 0x001064000800017f */
[----:B-1----:R-:W-:Y:S05]  /*8970*/  @!P0 NANOSLEEP.SYNCS 0x989680 ;  /* 0x009896800000895d */ /* 0x002fea0003900000 */
[----:B------:R-:W1:Y:S02]  /*8980*/  @!P0 SYNCS.PHASECHK.TRANS64 P0, [R6+URZ], R5 ;  /* 0x00000005060085a7 */ /* 0x000e64000800007f */
[----:B-1----:R-:W-:Y:S05]  /*8990*/  @!P0 BRA `(.L_x_176) ;  /* 0xfffffffc00f08947 */ /* 0x002fea000383ffff */
[----:B------:R-:W-:Y:S05]  /*89a0*/  BRA `(.L_x_192) ;  /* 0xfffffff8008c7947 */ /* 0x000fea000383ffff */
.L_x_177:
[----:B0-----:R0:W1:Y:S02]  /*89b0*/  SYNCS.PHASECHK.TRANS64.TRYWAIT P0, [R9+URZ], R4 ;  /* 0x00000004090075a7 */ /* 0x001064000800017f */
[----:B-1----:R-:W-:Y:S05]  /*89c0*/  @!P0 NANOSLEEP.SYNCS 0x989680 ;  /* 0x009896800000895d */ /* 0x002fea0003900000 */
[----:B------:R-:W1:Y:S02]  /*89d0*/  @!P0 SYNCS.PHASECHK.TRANS64 P0, [R9+URZ], R4 ;  /* 0x00000004090085a7 */ /* 0x000e64000800007f */
[----:B-1----:R-:W-:Y:S05]  /*89e0*/  @!P0 BRA `(.L_x_177) ;  /* 0xfffffffc00f08947 */ /* 0x002fea000383ffff */
[----:B------:R-:W-:Y:S05]  /*89f0*/  BRA `(.L_x_193) ;  /* 0xfffffff8009c7947 */ /* 0x000fea000383ffff */
.L_x_178:
[----:B0-----:R0:W1:Y:S02]  /*8a00*/  SYNCS.PHASECHK.TRANS64.TRYWAIT P0, [R6+URZ], R5 ;  /* 0x00000005060075a7 */ /* 0x001064000800017f */
[----:B-1----:R-:W-:Y:S05]  /*8a10*/  @!P0 NANOSLEEP.SYNCS 0x989680 ;  /* 0x009896800000895d */ /* 0x002fea0003900000 */
[----:B------:R-:W1:Y:S02]  /*8a20*/  @!P0 SYNCS.PHASECHK.TRANS64 P0, [R6+URZ], R5 ;  /* 0x00000005060085a7 */ /* 0x000e64000800007f */
[----:B-1----:R-:W-:Y:S05]  /*8a30*/  @!P0 BRA `(.L_x_178) ;  /* 0xfffffffc00f08947 */ /* 0x002fea000383ffff */
[----:B------:R-:W-:Y:S05]  /*8a40*/  BRA `(.L_x_194) ;  /* 0xfffffff800ac7947 */ /* 0x000fea000383ffff */
.L_x_179:
[----:B0-----:R0:W1:Y:S02]  /*8a50*/  SYNCS.PHASECHK.TRANS64.TRYWAIT P0, [R9+URZ], R4 ;  /* 0x00000004090075a7 */ /* 0x001064000800017f */
[----:B-1----:R-:W-:Y:S05]  /*8a60*/  @!P0 NANOSLEEP.SYNCS 0x989680 ;  /* 0x009896800000895d */ /* 0x002fea0003900000 */
[----:B------:R-:W1:Y:S02]  /*8a70*/  @!P0 SYNCS.PHASECHK.TRANS64 P0, [R9+URZ], R4 ;  /* 0x00000004090085a7 */ /* 0x000e64000800007f */
[----:B-1----:R-:W-:Y:S05]  /*8a80*/  @!P0 BRA `(.L_x_179) ;  /* 0xfffffffc00f08947 */ /* 0x002fea000383ffff */
[----:B------:R-:W-:Y:S05]  /*8a90*/  BRA `(.L_x_195) ;  /* 0xfffffff800bc7947 */ /* 0x000fea000383ffff */
.L_x_180:
[----:B0-----:R0:W1:Y:S02]  /*8aa0*/  SYNCS.PHASECHK.TRANS64.TRYWAIT P0, [R10+URZ], R5 ;  /* 0x000000050a0075a7 */ /* 0x001064000800017f */
[----:B-1----:R-:W-:Y:S05]  /*8ab0*/  @!P0 NANOSLEEP.SYNCS 0x989680 ;  /* 0x009896800000895d */ /* 0x002fea0003900000 */
[----:B------:R-:W1:Y:S02]  /*8ac0*/  @!P0 SYNCS.PHASECHK.TRANS64 P0, [R10+URZ], R5 ;  /* 0x000000050a0085a7 */ /* 0x000e64000800007f */
[----:B-1----:R-:W-:Y:S05]  /*8ad0*/  @!P0 BRA `(.L_x_180) ;  /* 0xfffffffc00f08947 */ /* 0x002fea000383ffff */
[----:B------:R-:W-:Y:S05]  /*8ae0*/  BRA `(.L_x_196) ;  /* 0xfffffff800cc7947 */ /* 0x000fea000383ffff */
.L_x_181:
[----:B-1----:R1:W2:Y:S02]  /*8af0*/  SYNCS.PHASECHK.TRANS64.TRYWAIT P0, [R11+URZ], R6 ;  /* 0x000000060b0075a7 */ /* 0x0022a4000800017f */
[----:B--2---:R-:W-:Y:S05]  /*8b00*/  @!P0 NANOSLEEP.SYNCS 0x989680 ;  /* 0x009896800000895d */ /* 0x004fea0003900000 */
[----:B------:R-:W2:Y:S02]  /*8b10*/  @!P0 SYNCS.PHASECHK.TRANS64 P0, [R11+URZ], R6 ;  /* 0x000000060b0085a7 */ /* 0x000ea4000800007f */
[----:B--2---:R-:W-:Y:S05]  /*8b20*/  @!P0 BRA `(.L_x_181) ;  /* 0xfffffffc00f08947 */ /* 0x004fea000383ffff */
[----:B------:R-:W-:Y:S05]  /*8b30*/  BRA `(.L_x_197) ;  /* 0xfffffff800d47947 */ /* 0x000fea000383ffff */
.L_x_198:
[----:B------:R-:W-:-:S00]  /*8b40*/  BRA `(.L_x_198) ;  /* 0xfffffffc00fc7947 */ /* 0x000fc0000383ffff */
[----:B------:R-:W-:-:S00]  /*8b50*/  NOP ;  /* 0x0000000000007918 */ /* 0x000fc00000000000 */
        /* <DEDUP_REMOVED lines=10> */
.L_x_199:


//--------------------- .nv.shared._ZN7cutlass13device_kernelINS_4gemm6kernel13GemmUniversalIN4cute5tupleIJiiiiEEENS1_10collective13CollectiveMmaINS1_40MainloopSm90TmaGmmaWarpSpecializedSparseILi9ENS5_IJNS4_1CILi2EEENSA_ILi1EEESC_EEENS1_35KernelTmaWarpSpecializedCooperativeEEENS5_IJNSA_ILi128EEESG_NSA_ILi64EEEEEENS_10bfloat16_tENS5_IJNS4_6LayoutINS5_IJiNS5_IJSB_iEEEiEEENS5_IJlNS5_IJSC_SB_EEElEEEEENSK_INS5_IJNS5_IJNS5_IJNSA_ILi8EEESB_NSA_ILi4EEEEEEiEEENS5_IJNS5_IJNSA_ILi16EEESB_SB_EEEiEEEiEEENS5_IJNS5_IJNS5_IJSH_SU_NSA_ILi1024EEEEEENSA_ILi4096EEEEEENS5_IJNS5_IJSC_NSA_ILi512EEENSA_ILi32EEEEEElEEElEEEEEEEESJ_NS5_IJlSC_lEEENS4_8TiledMMAINS4_8MMA_AtomIJNS4_4SM904GMMA6SPARSE29GMMA_64x128x32_F32BF16BF16_SSILNS1D_5MajorE0ELS1G_0ELNS1D_7ScaleInE1ELS1H_1ELNS1D_9SparseSelE0EEEEEENSK_ISD_NS5_IJSC_NSA_ILi0EEES1L_EEEEENS5_IJNS4_10UnderscoreES1O_S1O_EEEEENS4_13SM90_TMA_LOADENS4_14ComposedLayoutINS4_7SwizzleILi2ELi4ELi3EEENS4_25smem_sparse_ptr_flag_bitsILi2ELi16EEENSK_INS5_IJNS5_IJSC_SQ_EEENS5_IJSB_S13_EEEEEENS5_IJNS5_IJS1L_SH_EEESN_EEEEEEEvNS4_8identityENS4_23SM90_TMA_LOAD_MULTICASTENS1S_INS1T_ILi3ELi4ELi3EEENS4_18smem_ptr_flag_bitsILi16EEENSK_INS5_IJSQ_SH_EEENS5_IJSH_SC_EEEEEEEvS24_EENS_8epilogue10collective6detail29Sm90TmaWarpSpecializedAdapterINS2F_15DefaultEpilogueIfNS5_IJSC_llEEES2J_NS2E_6thread17LinearCombinationIfLi1EffLNS2K_9ScaleType4KindE0ELNS_15FloatRoundStyleE2EfEENS1_15EpilogueDefaultEEEEEvvEEEEvNT_6ParamsE --------------------------
	.section	.nv.shared._ZN7cutlass13device_kernelINS_4gemm6kernel13GemmUniversalIN4cute5tupleIJiiiiEEENS1_10collective13CollectiveMmaINS1_40MainloopSm90TmaGmmaWarpSpecializedSparseILi9ENS5_IJNS4_1CILi2EEENSA_ILi1EEESC_EEENS1_35KernelTmaWarpSpecializedCooperativeEEENS5_IJNSA_ILi128EEESG_NSA_ILi64EEEEEENS_10bfloat16_tENS5_IJNS4_6LayoutINS5_IJiNS5_IJSB_iEEEiEEENS5_IJlNS5_IJSC_SB_EEElEEEEENSK_INS5_IJNS5_IJNS5_IJNSA_ILi8EEESB_NSA_ILi4EEEEEEiEEENS5_IJNS5_IJNSA_ILi16EEESB_SB_EEEiEEEiEEENS5_IJNS5_IJNS5_IJSH_SU_NSA_ILi1024EEEEEENSA_ILi4096EEEEEENS5_IJNS5_IJSC_NSA_ILi512EEENSA_ILi32EEEEEElEEElEEEEEEEESJ_NS5_IJlSC_lEEENS4_8TiledMMAINS4_8MMA_AtomIJNS4_4SM904GMMA6SPARSE29GMMA_64x128x32_F32BF16BF16_SSILNS1D_5MajorE0ELS1G_0ELNS1D_7ScaleInE1ELS1H_1ELNS1D_9SparseSelE0EEEEEENSK_ISD_NS5_IJSC_NSA_ILi0EEES1L_EEEEENS5_IJNS4_10UnderscoreES1O_S1O_EEEEENS4_13SM90_TMA_LOADENS4_14ComposedLayoutINS4_7SwizzleILi2ELi4ELi3EEENS4_25smem_sparse_ptr_flag_bitsILi2ELi16EEENSK_INS5_IJNS5_IJSC_SQ_EEENS5_IJSB_S13_EEEEEENS5_IJNS5_IJS1L_SH_EEESN_EEEEEEEvNS4_8identityENS4_23SM90_TMA_LOAD_MULTICASTENS1S_INS1T_ILi3ELi4ELi3EEENS4_18smem_ptr_flag_bitsILi16EEENSK_INS5_IJSQ_SH_EEENS5_IJSH_SC_EEEEEEEvS24_EENS_8epilogue10collective6detail29Sm90TmaWarpSpecializedAdapterINS2F_15DefaultEpilogueIfNS5_IJSC_llEEES2J_NS2E_6thread17LinearCombinationIfLi1EffLNS2K_9ScaleType4KindE0ELNS_15FloatRoundStyleE2EfEENS1_15EpilogueDefaultEEEEEvvEEEEvNT_6ParamsE,"aw",@nobits
	.sectionflags	@""
	.align	16
	.zero		1024


//--------------------- .nv.shared.reserved.0     --------------------------
	.section	.nv.shared.reserved.0,"aw",@nobits
	.weak		__nv_reservedSMEM_offset_0_alias
	.size		__nv_reservedSMEM_offset_0_alias, 0, 0
	.other		__nv_reservedSMEM_offset_0_alias,@"STO_CUDA_RESERVED_SHARED STV_DEFAULT"
__nv_reservedSMEM_offset_0_alias:
	.zero		0


//--------------------- .nv.global                --------------------------
	.section	.nv.global,"aw",@nobits
.nv.global:
	.type		_ZN39_INTERNAL_53a58acb_4_k_cu_753f3764_40054cute1_E,@object
	.size		_ZN39_INTERNAL_53a58acb_4_k_cu_753f3764_40054cute1_E,(_ZN39_INTERNAL_53a58acb_4_k_cu_753f3764_40054cuda3std3__45__cpo6cbeginE - _ZN39_INTERNAL_53a58acb_4_k_cu_753f3764_40054cute1_E)
_ZN39_INTERNAL_53a58acb_4_k_cu_753f3764_40054cute1_E:
	.zero		1
	.type		_ZN39_INTERNAL_53a58acb_4_k_cu_753f3764_40054cuda3std3__45__cpo6cbeginE,@object
	.size		_ZN39_INTERNAL_53a58acb_4_k_cu_753f3764_40054cuda3std3__45__cpo6cbeginE,(_ZN39_INTERNAL_53a58acb_4_k_cu_753f3764_40054cuda3std3__48in_placeE - _ZN39_INTERNAL_53a58acb_4_k_cu_753f3764_40054cuda3std3__45__cpo6cbeginE)
_ZN39_INTERNAL_53a58acb_4_k_cu_753f3764_40054cuda3std3__45__cpo6cbeginE:
	.zero		1
	.type		_ZN39_INTERNAL_53a58acb_4_k_cu_753f3764_40054cuda3std3__48in_placeE,@object
	.size		_ZN39_INTERNAL_53a58acb_4_k_cu_753f3764_40054cuda3std3__48in_placeE,(_ZN39_INTERNAL_53a58acb_4_k_cu_753f3764_40054cuda3std6ranges3__45__cpo9iter_moveE - _ZN39_INTERNAL_53a58acb_4_k_cu_753f3764_40054cuda3std3__48in_placeE)
_ZN39_INTERNAL_53a58acb_4_k_cu_753f3764_40054cuda3std3__48in_placeE:
	.zero		1
	.type		_ZN39_INTERNAL_53a58acb_4_k_cu_753f3764_40054cuda3std6ranges3__45__cpo9iter_moveE,@object
	.size		_ZN39_INTERNAL_53a58acb_4_k_cu_753f3764_40054cuda3std6ranges3__45__cpo9iter_moveE,(_ZN39_INTERNAL_53a58acb_4_k_cu_753f3764_40054cuda3std3__45__cpo5beginE - _ZN39_INTERNAL_53a58acb_4_k_cu_753f3764_40054cuda3std6ranges3__45__cpo9iter_moveE)
_ZN39_INTERNAL_53a58acb_4_k_cu_753f3764_40054cuda3std6ranges3__45__cpo9iter_moveE:
	.zero		1
	.type		_ZN39_INTERNAL_53a58acb_4_k_cu_753f3764_40054cuda3std3__45__cpo5beginE,@object
	.size		_ZN39_INTERNAL_53a58acb_4_k_cu_753f3764_40054cuda3std3__45__cpo5beginE,(_ZN39_INTERNAL_53a58acb_4_k_cu_753f3764_40054cuda3std3__441_GLOBAL__N__53a58acb_4_k_cu_753f3764_40056ignoreE - _ZN39_INTERNAL_53a58acb_4_k_cu_753f3764_40054cuda3std3__45__cpo5beginE)
_ZN39_INTERNAL_53a58acb_4_k_cu_753f3764_40054cuda3std3__45__cpo5beginE:
	.zero		1
	.type		_ZN39_INTERNAL_53a58acb_4_k_cu_753f3764_40054cuda3std3__441_GLOBAL__N__53a58acb_4_k_cu_753f3764_40056ignoreE,@object
	.size		_ZN39_INTERNAL_53a58acb_4_k_cu_753f3764_40054cuda3std3__441_GLOBAL__N__53a58acb_4_k_cu_753f3764_40056ignoreE,(_ZN39_INTERNAL_53a58acb_4_k_cu_753f3764_40054cute7productE - _ZN39_INTERNAL_53a58acb_4_k_cu_753f3764_40054cuda3std3__441_GLOBAL__N__53a58acb_4_k_cu_753f3764_40056ignoreE)
_ZN39_INTERNAL_53a58acb_4_k_cu_753f3764_40054cuda3std3__441_GLOBAL__N__53a58acb_4_k_cu_753f3764_40056ignoreE:
	.zero		1
	.type		_ZN39_INTERNAL_53a58acb_4_k_cu_753f3764_40054cute7productE,@object
	.size		_ZN39_INTERNAL_53a58acb_4_k_cu_753f3764_40054cute7productE,(_ZN39_INTERNAL_53a58acb_4_k_cu_753f3764_40054cuda3std3__45__cpo3endE - _ZN39_INTERNAL_53a58acb_4_k_cu_753f3764_40054cute7productE)
_ZN39_INTERNAL_53a58acb_4_k_cu_753f3764_40054cute7productE:
	.zero		1
	.type		_ZN39_INTERNAL_53a58acb_4_k_cu_753f3764_40054cuda3std3__45__cpo3endE,@object
	.size		_ZN39_INTERNAL_53a58acb_4_k_cu_753f3764_40054cuda3std3__45__cpo3endE,(_ZN39_INTERNAL_53a58acb_4_k_cu_753f3764_40054cuda3std3__419piecewise_constructE - _ZN39_INTERNAL_53a58acb_4_k_cu_753f3764_40054cuda3std3__45__cpo3endE)
_ZN39_INTERNAL_53a58acb_4_k_cu_753f3764_40054cuda3std3__45__cpo3endE:
	.zero		1
	.type		_ZN39_INTERNAL_53a58acb_4_k_cu_753f3764_40054cuda3std3__419piecewise_constructE,@object
	.size		_ZN39_INTERNAL_53a58acb_4_k_cu_753f3764_40054cuda3std3__419piecewise_constructE,(_ZN39_INTERNAL_53a58acb_4_k_cu_753f3764_40054cuda3std3__45__cpo4cendE - _ZN39_INTERNAL_53a58acb_4_k_cu_753f3764_40054cuda3std3__419piecewise_constructE)
_ZN39_INTERNAL_53a58acb_4_k_cu_753f3764_40054cuda3std3__419piecewise_constructE:
	.zero		1
	.type		_ZN39_INTERNAL_53a58acb_4_k_cu_753f3764_40054cuda3std3__45__cpo4cendE,@object
	.size		_ZN39_INTERNAL_53a58acb_4_k_cu_753f3764_40054cuda3std3__45__cpo4cendE,(_ZN39_INTERNAL_53a58acb_4_k_cu_753f3764_40054cuda3std6ranges3__45__cpo4swapE - _ZN39_INTERNAL_53a58acb_4_k_cu_753f3764_40054cuda3std3__45__cpo4cendE)
_ZN39_INTERNAL_53a58acb_4_k_cu_753f3764_40054cuda3std3__45__cpo4cendE:
	.zero		1
	.type		_ZN39_INTERNAL_53a58acb_4_k_cu_753f3764_40054cuda3std6ranges3__45__cpo4swapE,@object
	.size		_ZN39_INTERNAL_53a58acb_4_k_cu_753f3764_40054cuda3std6ranges3__45__cpo4swapE,(.L_7 - _ZN39_INTERNAL_53a58acb_4_k_cu_753f3764_40054cuda3std6ranges3__45__cpo4swapE)
_ZN39_INTERNAL_53a58acb_4_k_cu_753f3764_40054cuda3std6ranges3__45__cpo4swapE:
	.zero		1
.L_7:


//--------------------- .nv.constant0._ZN7cutlass13device_kernelINS_4gemm6kernel13GemmUniversalIN4cute5tupleIJiiiiEEENS1_10collective13CollectiveMmaINS1_40MainloopSm90TmaGmmaWarpSpecializedSparseILi9ENS5_IJNS4_1CILi2EEENSA_ILi1EEESC_EEENS1_35KernelTmaWarpSpecializedCooperativeEEENS5_IJNSA_ILi128EEESG_NSA_ILi64EEEEEENS_10bfloat16_tENS5_IJNS4_6LayoutINS5_IJiNS5_IJSB_iEEEiEEENS5_IJlNS5_IJSC_SB_EEElEEEEENSK_INS5_IJNS5_IJNS5_IJNSA_ILi8EEESB_NSA_ILi4EEEEEEiEEENS5_IJNS5_IJNSA_ILi16EEESB_SB_EEEiEEEiEEENS5_IJNS5_IJNS5_IJSH_SU_NSA_ILi1024EEEEEENSA_ILi4096EEEEEENS5_IJNS5_IJSC_NSA_ILi512EEENSA_ILi32EEEEEElEEElEEEEEEEESJ_NS5_IJlSC_lEEENS4_8TiledMMAINS4_8MMA_AtomIJNS4_4SM904GMMA6SPARSE29GMMA_64x128x32_F32BF16BF16_SSILNS1D_5MajorE0ELS1G_0ELNS1D_7ScaleInE1ELS1H_1ELNS1D_9SparseSelE0EEEEEENSK_ISD_NS5_IJSC_NSA_ILi0EEES1L_EEEEENS5_IJNS4_10UnderscoreES1O_S1O_EEEEENS4_13SM90_TMA_LOADENS4_14ComposedLayoutINS4_7SwizzleILi2ELi4ELi3EEENS4_25smem_sparse_ptr_flag_bitsILi2ELi16EEENSK_INS5_IJNS5_IJSC_SQ_EEENS5_IJSB_S13_EEEEEENS5_IJNS5_IJS1L_SH_EEESN_EEEEEEEvNS4_8identityENS4_23SM90_TMA_LOAD_MULTICASTENS1S_INS1T_ILi3ELi4ELi3EEENS4_18smem_ptr_flag_bitsILi16EEENSK_INS5_IJSQ_SH_EEENS5_IJSH_SC_EEEEEEEvS24_EENS_8epilogue10collective6detail29Sm90TmaWarpSpecializedAdapterINS2F_15DefaultEpilogueIfNS5_IJSC_llEEES2J_NS2E_6thread17LinearCombinationIfLi1EffLNS2K_9ScaleType4KindE0ELNS_15FloatRoundStyleE2EfEENS1_15EpilogueDefaultEEEEEvvEEEEvNT_6ParamsE --------------------------
	.section	.nv.constant0._ZN7cutlass13device_kernelINS_4gemm6kernel13GemmUniversalIN4cute5tupleIJiiiiEEENS1_10collective13CollectiveMmaINS1_40MainloopSm90TmaGmmaWarpSpecializedSparseILi9ENS5_IJNS4_1CILi2EEENSA_ILi1EEESC_EEENS1_35KernelTmaWarpSpecializedCooperativeEEENS5_IJNSA_ILi128EEESG_NSA_ILi64EEEEEENS_10bfloat16_tENS5_IJNS4_6LayoutINS5_IJiNS5_IJSB_iEEEiEEENS5_IJlNS5_IJSC_SB_EEElEEEEENSK_INS5_IJNS5_IJNS5_IJNSA_ILi8EEESB_NSA_ILi4EEEEEEiEEENS5_IJNS5_IJNSA_ILi16EEESB_SB_EEEiEEEiEEENS5_IJNS5_IJNS5_IJSH_SU_NSA_ILi1024EEEEEENSA_ILi4096EEEEEENS5_IJNS5_IJSC_NSA_ILi512EEENSA_ILi32EEEEEElEEElEEEEEEEESJ_NS5_IJlSC_lEEENS4_8TiledMMAINS4_8MMA_AtomIJNS4_4SM904GMMA6SPARSE29GMMA_64x128x32_F32BF16BF16_SSILNS1D_5MajorE0ELS1G_0ELNS1D_7ScaleInE1ELS1H_1ELNS1D_9SparseSelE0EEEEEENSK_ISD_NS5_IJSC_NSA_ILi0EEES1L_EEEEENS5_IJNS4_10UnderscoreES1O_S1O_EEEEENS4_13SM90_TMA_LOADENS4_14ComposedLayoutINS4_7SwizzleILi2ELi4ELi3EEENS4_25smem_sparse_ptr_flag_bitsILi2ELi16EEENSK_INS5_IJNS5_IJSC_SQ_EEENS5_IJSB_S13_EEEEEENS5_IJNS5_IJS1L_SH_EEESN_EEEEEEEvNS4_8identityENS4_23SM90_TMA_LOAD_MULTICASTENS1S_INS1T_ILi3ELi4ELi3EEENS4_18smem_ptr_flag_bitsILi16EEENSK_INS5_IJSQ_SH_EEENS5_IJSH_SC_EEEEEEEvS24_EENS_8epilogue10collective6detail29Sm90TmaWarpSpecializedAdapterINS2F_15DefaultEpilogueIfNS5_IJSC_llEEES2J_NS2E_6thread17LinearCombinationIfLi1EffLNS2K_9ScaleType4KindE0ELNS_15FloatRoundStyleE2EfEENS1_15EpilogueDefaultEEEEEvvEEEEvNT_6ParamsE,"a",@progbits
	.sectionflags	@""
	.align	4
.nv.constant0._ZN7cutlass13device_kernelINS_4gemm6kernel13GemmUniversalIN4cute5tupleIJiiiiEEENS1_10collective13CollectiveMmaINS1_40MainloopSm90TmaGmmaWarpSpecializedSparseILi9ENS5_IJNS4_1CILi2EEENSA_ILi1EEESC_EEENS1_35KernelTmaWarpSpecializedCooperativeEEENS5_IJNSA_ILi128EEESG_NSA_ILi64EEEEEENS_10bfloat16_tENS5_IJNS4_6LayoutINS5_IJiNS5_IJSB_iEEEiEEENS5_IJlNS5_IJSC_SB_EEElEEEEENSK_INS5_IJNS5_IJNS5_IJNSA_ILi8EEESB_NSA_ILi4EEEEEEiEEENS5_IJNS5_IJNSA_ILi16EEESB_SB_EEEiEEEiEEENS5_IJNS5_IJNS5_IJSH_SU_NSA_ILi1024EEEEEENSA_ILi4096EEEEEENS5_IJNS5_IJSC_NSA_ILi512EEENSA_ILi32EEEEEElEEElEEEEEEEESJ_NS5_IJlSC_lEEENS4_8TiledMMAINS4_8MMA_AtomIJNS4_4SM904GMMA6SPARSE29GMMA_64x128x32_F32BF16BF16_SSILNS1D_5MajorE0ELS1G_0ELNS1D_7ScaleInE1ELS1H_1ELNS1D_9SparseSelE0EEEEEENSK_ISD_NS5_IJSC_NSA_ILi0EEES1L_EEEEENS5_IJNS4_10UnderscoreES1O_S1O_EEEEENS4_13SM90_TMA_LOADENS4_14ComposedLayoutINS4_7SwizzleILi2ELi4ELi3EEENS4_25smem_sparse_ptr_flag_bitsILi2ELi16EEENSK_INS5_IJNS5_IJSC_SQ_EEENS5_IJSB_S13_EEEEEENS5_IJNS5_IJS1L_SH_EEESN_EEEEEEEvNS4_8identityENS4_23SM90_TMA_LOAD_MULTICASTENS1S_INS1T_ILi3ELi4ELi3EEENS4_18smem_ptr_flag_bitsILi16EEENSK_INS5_IJSQ_SH_EEENS5_IJSH_SC_EEEEEEEvS24_EENS_8epilogue10collective6detail29Sm90TmaWarpSpecializedAdapterINS2F_15DefaultEpilogueIfNS5_IJSC_llEEES2J_NS2E_6thread17LinearCombinationIfLi1EffLNS2K_9ScaleType4KindE0ELNS_15FloatRoundStyleE2EfEENS1_15EpilogueDefaultEEEEEvvEEEEvNT_6ParamsE:
	.zero		1920


//--------------------- SYMBOLS --------------------------

	.type		.nv.reservedSmem.offset0,@object
	.size		.nv.reservedSmem.offset0,0x4
